//
// Generated by NVIDIA NVVM Compiler
//
// Compiler Build ID: CL-36424714
// Cuda compilation tools, release 13.0, V13.0.88
// Based on NVVM 20.0.0
//

.version 9.0
.target sm_100
.address_size 64

	// .globl	_Z31computeMSTEdgeReplacementKernelPKiS0_S0_PKbS0_S0_S0_P15ReplacementInfoix

.visible .entry _Z31computeMSTEdgeReplacementKernelPKiS0_S0_PKbS0_S0_S0_P15ReplacementInfoix(
	.param .u64 .ptr .align 1 _Z31computeMSTEdgeReplacementKernelPKiS0_S0_PKbS0_S0_S0_P15ReplacementInfoix_param_0,
	.param .u64 .ptr .align 1 _Z31computeMSTEdgeReplacementKernelPKiS0_S0_PKbS0_S0_S0_P15ReplacementInfoix_param_1,
	.param .u64 .ptr .align 1 _Z31computeMSTEdgeReplacementKernelPKiS0_S0_PKbS0_S0_S0_P15ReplacementInfoix_param_2,
	.param .u64 .ptr .align 1 _Z31computeMSTEdgeReplacementKernelPKiS0_S0_PKbS0_S0_S0_P15ReplacementInfoix_param_3,
	.param .u64 .ptr .align 1 _Z31computeMSTEdgeReplacementKernelPKiS0_S0_PKbS0_S0_S0_P15ReplacementInfoix_param_4,
	.param .u64 .ptr .align 1 _Z31computeMSTEdgeReplacementKernelPKiS0_S0_PKbS0_S0_S0_P15ReplacementInfoix_param_5,
	.param .u64 .ptr .align 1 _Z31computeMSTEdgeReplacementKernelPKiS0_S0_PKbS0_S0_S0_P15ReplacementInfoix_param_6,
	.param .u64 .ptr .align 1 _Z31computeMSTEdgeReplacementKernelPKiS0_S0_PKbS0_S0_S0_P15ReplacementInfoix_param_7,
	.param .u32 _Z31computeMSTEdgeReplacementKernelPKiS0_S0_PKbS0_S0_S0_P15ReplacementInfoix_param_8,
	.param .u64 _Z31computeMSTEdgeReplacementKernelPKiS0_S0_PKbS0_S0_S0_P15ReplacementInfoix_param_9
)
{
	.reg .pred 	%p<40>;
	.reg .b16 	%rs<3>;
	.reg .b32 	%r<465>;
	.reg .b64 	%rd<263>;

	ld.param.u64 	%rd6, [_Z31computeMSTEdgeReplacementKernelPKiS0_S0_PKbS0_S0_S0_P15ReplacementInfoix_param_0];
	ld.param.u64 	%rd7, [_Z31computeMSTEdgeReplacementKernelPKiS0_S0_PKbS0_S0_S0_P15ReplacementInfoix_param_1];
	ld.param.u64 	%rd8, [_Z31computeMSTEdgeReplacementKernelPKiS0_S0_PKbS0_S0_S0_P15ReplacementInfoix_param_2];
	ld.param.u64 	%rd9, [_Z31computeMSTEdgeReplacementKernelPKiS0_S0_PKbS0_S0_S0_P15ReplacementInfoix_param_3];
	ld.param.u64 	%rd11, [_Z31computeMSTEdgeReplacementKernelPKiS0_S0_PKbS0_S0_S0_P15ReplacementInfoix_param_4];
	ld.param.u64 	%rd12, [_Z31computeMSTEdgeReplacementKernelPKiS0_S0_PKbS0_S0_S0_P15ReplacementInfoix_param_5];
	ld.param.u64 	%rd13, [_Z31computeMSTEdgeReplacementKernelPKiS0_S0_PKbS0_S0_S0_P15ReplacementInfoix_param_6];
	ld.param.u64 	%rd14, [_Z31computeMSTEdgeReplacementKernelPKiS0_S0_PKbS0_S0_S0_P15ReplacementInfoix_param_7];
	ld.param.u32 	%r244, [_Z31computeMSTEdgeReplacementKernelPKiS0_S0_PKbS0_S0_S0_P15ReplacementInfoix_param_8];
	ld.param.u64 	%rd10, [_Z31computeMSTEdgeReplacementKernelPKiS0_S0_PKbS0_S0_S0_P15ReplacementInfoix_param_9];
	cvta.to.global.u64 	%rd1, %rd14;
	cvta.to.global.u64 	%rd2, %rd11;
	cvta.to.global.u64 	%rd3, %rd12;
	cvta.to.global.u64 	%rd4, %rd13;
	mov.u32 	%r245, %ctaid.x;
	mov.u32 	%r246, %ntid.x;
	mov.u32 	%r247, %tid.x;
	mad.lo.s32 	%r1, %r245, %r246, %r247;
	setp.ge.s32 	%p1, %r1, %r244;
	@%p1 bra 	$L__BB0_75;
	cvta.to.global.u64 	%rd15, %rd9;
	cvt.s64.s32 	%rd16, %r1;
	add.s64 	%rd17, %rd15, %rd16;
	ld.global.nc.u8 	%rs1, [%rd17];
	cvt.u16.u8 	%rs2, %rs1;
	setp.ne.s16 	%p2, %rs2, 0;
	@%p2 bra 	$L__BB0_75;
	cvta.to.global.u64 	%rd18, %rd6;
	mul.wide.s32 	%rd19, %r1, 4;
	add.s64 	%rd20, %rd18, %rd19;
	ld.global.nc.u32 	%r249, [%rd20];
	cvta.to.global.u64 	%rd21, %rd7;
	add.s64 	%rd22, %rd21, %rd19;
	ld.global.nc.u32 	%r250, [%rd22];
	cvta.to.global.u64 	%rd23, %rd8;
	add.s64 	%rd24, %rd23, %rd19;
	ld.global.nc.u32 	%r251, [%rd24];
	cvt.s64.s32 	%rd5, %r251;
	mul.wide.s32 	%rd25, %r249, 4;
	add.s64 	%rd26, %rd4, %rd25;
	ld.global.nc.u32 	%r252, [%rd26];
	mul.wide.s32 	%rd27, %r250, 4;
	add.s64 	%rd28, %rd4, %rd27;
	ld.global.nc.u32 	%r253, [%rd28];
	setp.lt.s32 	%p3, %r252, %r253;
	selp.b32 	%r417, %r249, %r250, %p3;
	selp.b32 	%r418, %r250, %r249, %p3;
	mul.wide.s32 	%rd29, %r417, 4;
	add.s64 	%rd30, %rd4, %rd29;
	ld.global.nc.u32 	%r4, [%rd30];
	mul.wide.s32 	%rd31, %r418, 4;
	add.s64 	%rd32, %rd4, %rd31;
	ld.global.nc.u32 	%r366, [%rd32];
	add.s32 	%r254, %r366, -65536;
	setp.lt.s32 	%p4, %r254, %r4;
	mov.b32 	%r367, 0;
	@%p4 bra 	$L__BB0_4;
	mul.lo.s32 	%r255, %r418, 17;
	mul.wide.s32 	%rd33, %r255, 4;
	add.s64 	%rd34, %rd3, %rd33;
	ld.global.nc.u32 	%r256, [%rd34+64];
	max.s32 	%r367, %r256, 0;
	add.s64 	%rd35, %rd2, %rd33;
	ld.global.nc.u32 	%r418, [%rd35+64];
	mul.wide.s32 	%rd36, %r418, 4;
	add.s64 	%rd37, %rd4, %rd36;
	ld.global.nc.u32 	%r366, [%rd37];
$L__BB0_4:
	add.s32 	%r257, %r366, -32768;
	setp.lt.s32 	%p5, %r257, %r4;
	@%p5 bra 	$L__BB0_6;
	mul.lo.s32 	%r258, %r418, 17;
	mul.wide.s32 	%rd38, %r258, 4;
	add.s64 	%rd39, %rd3, %rd38;
	ld.global.nc.u32 	%r259, [%rd39+60];
	max.s32 	%r367, %r367, %r259;
	add.s64 	%rd40, %rd2, %rd38;
	ld.global.nc.u32 	%r418, [%rd40+60];
	mul.wide.s32 	%rd41, %r418, 4;
	add.s64 	%rd42, %rd4, %rd41;
	ld.global.nc.u32 	%r366, [%rd42];
$L__BB0_6:
	add.s32 	%r260, %r366, -16384;
	setp.lt.s32 	%p6, %r260, %r4;
	@%p6 bra 	$L__BB0_8;
	mul.lo.s32 	%r261, %r418, 17;
	mul.wide.s32 	%rd43, %r261, 4;
	add.s64 	%rd44, %rd3, %rd43;
	ld.global.nc.u32 	%r262, [%rd44+56];
	max.s32 	%r367, %r367, %r262;
	add.s64 	%rd45, %rd2, %rd43;
	ld.global.nc.u32 	%r418, [%rd45+56];
	mul.wide.s32 	%rd46, %r418, 4;
	add.s64 	%rd47, %rd4, %rd46;
	ld.global.nc.u32 	%r366, [%rd47];
$L__BB0_8:
	add.s32 	%r263, %r366, -8192;
	setp.lt.s32 	%p7, %r263, %r4;
	@%p7 bra 	$L__BB0_10;
	mul.lo.s32 	%r264, %r418, 17;
	mul.wide.s32 	%rd48, %r264, 4;
	add.s64 	%rd49, %rd3, %rd48;
	ld.global.nc.u32 	%r265, [%rd49+52];
	max.s32 	%r367, %r367, %r265;
	add.s64 	%rd50, %rd2, %rd48;
	ld.global.nc.u32 	%r418, [%rd50+52];
	mul.wide.s32 	%rd51, %r418, 4;
	add.s64 	%rd52, %rd4, %rd51;
	ld.global.nc.u32 	%r366, [%rd52];
$L__BB0_10:
	add.s32 	%r266, %r366, -4096;
	setp.lt.s32 	%p8, %r266, %r4;
	@%p8 bra 	$L__BB0_12;
	mul.lo.s32 	%r267, %r418, 17;
	mul.wide.s32 	%rd53, %r267, 4;
	add.s64 	%rd54, %rd3, %rd53;
	ld.global.nc.u32 	%r268, [%rd54+48];
	max.s32 	%r367, %r367, %r268;
	add.s64 	%rd55, %rd2, %rd53;
	ld.global.nc.u32 	%r418, [%rd55+48];
	mul.wide.s32 	%rd56, %r418, 4;
	add.s64 	%rd57, %rd4, %rd56;
	ld.global.nc.u32 	%r366, [%rd57];
$L__BB0_12:
	add.s32 	%r269, %r366, -2048;
	setp.lt.s32 	%p9, %r269, %r4;
	@%p9 bra 	$L__BB0_14;
	mul.lo.s32 	%r270, %r418, 17;
	mul.wide.s32 	%rd58, %r270, 4;
	add.s64 	%rd59, %rd3, %rd58;
	ld.global.nc.u32 	%r271, [%rd59+44];
	max.s32 	%r367, %r367, %r271;
	add.s64 	%rd60, %rd2, %rd58;
	ld.global.nc.u32 	%r418, [%rd60+44];
	mul.wide.s32 	%rd61, %r418, 4;
	add.s64 	%rd62, %rd4, %rd61;
	ld.global.nc.u32 	%r366, [%rd62];
$L__BB0_14:
	add.s32 	%r272, %r366, -1024;
	setp.lt.s32 	%p10, %r272, %r4;
	@%p10 bra 	$L__BB0_16;
	mul.lo.s32 	%r273, %r418, 17;
	mul.wide.s32 	%rd63, %r273, 4;
	add.s64 	%rd64, %rd3, %rd63;
	ld.global.nc.u32 	%r274, [%rd64+40];
	max.s32 	%r367, %r367, %r274;
	add.s64 	%rd65, %rd2, %rd63;
	ld.global.nc.u32 	%r418, [%rd65+40];
	mul.wide.s32 	%rd66, %r418, 4;
	add.s64 	%rd67, %rd4, %rd66;
	ld.global.nc.u32 	%r366, [%rd67];
$L__BB0_16:
	add.s32 	%r275, %r366, -512;
	setp.lt.s32 	%p11, %r275, %r4;
	@%p11 bra 	$L__BB0_18;
	mul.lo.s32 	%r276, %r418, 17;
	mul.wide.s32 	%rd68, %r276, 4;
	add.s64 	%rd69, %rd3, %rd68;
	ld.global.nc.u32 	%r277, [%rd69+36];
	max.s32 	%r367, %r367, %r277;
	add.s64 	%rd70, %rd2, %rd68;
	ld.global.nc.u32 	%r418, [%rd70+36];
	mul.wide.s32 	%rd71, %r418, 4;
	add.s64 	%rd72, %rd4, %rd71;
	ld.global.nc.u32 	%r366, [%rd72];
$L__BB0_18:
	add.s32 	%r278, %r366, -256;
	setp.lt.s32 	%p12, %r278, %r4;
	@%p12 bra 	$L__BB0_20;
	mul.lo.s32 	%r279, %r418, 17;
	mul.wide.s32 	%rd73, %r279, 4;
	add.s64 	%rd74, %rd3, %rd73;
	ld.global.nc.u32 	%r280, [%rd74+32];
	max.s32 	%r367, %r367, %r280;
	add.s64 	%rd75, %rd2, %rd73;
	ld.global.nc.u32 	%r418, [%rd75+32];
	mul.wide.s32 	%rd76, %r418, 4;
	add.s64 	%rd77, %rd4, %rd76;
	ld.global.nc.u32 	%r366, [%rd77];
$L__BB0_20:
	add.s32 	%r281, %r366, -128;
	setp.lt.s32 	%p13, %r281, %r4;
	@%p13 bra 	$L__BB0_22;
	mul.lo.s32 	%r282, %r418, 17;
	mul.wide.s32 	%rd78, %r282, 4;
	add.s64 	%rd79, %rd3, %rd78;
	ld.global.nc.u32 	%r283, [%rd79+28];
	max.s32 	%r367, %r367, %r283;
	add.s64 	%rd80, %rd2, %rd78;
	ld.global.nc.u32 	%r418, [%rd80+28];
	mul.wide.s32 	%rd81, %r418, 4;
	add.s64 	%rd82, %rd4, %rd81;
	ld.global.nc.u32 	%r366, [%rd82];
$L__BB0_22:
	add.s32 	%r284, %r366, -64;
	setp.lt.s32 	%p14, %r284, %r4;
	@%p14 bra 	$L__BB0_24;
	mul.lo.s32 	%r285, %r418, 17;
	mul.wide.s32 	%rd83, %r285, 4;
	add.s64 	%rd84, %rd3, %rd83;
	ld.global.nc.u32 	%r286, [%rd84+24];
	max.s32 	%r367, %r367, %r286;
	add.s64 	%rd85, %rd2, %rd83;
	ld.global.nc.u32 	%r418, [%rd85+24];
	mul.wide.s32 	%rd86, %r418, 4;
	add.s64 	%rd87, %rd4, %rd86;
	ld.global.nc.u32 	%r366, [%rd87];
$L__BB0_24:
	add.s32 	%r287, %r366, -32;
	setp.lt.s32 	%p15, %r287, %r4;
	@%p15 bra 	$L__BB0_26;
	mul.lo.s32 	%r288, %r418, 17;
	mul.wide.s32 	%rd88, %r288, 4;
	add.s64 	%rd89, %rd3, %rd88;
	ld.global.nc.u32 	%r289, [%rd89+20];
	max.s32 	%r367, %r367, %r289;
	add.s64 	%rd90, %rd2, %rd88;
	ld.global.nc.u32 	%r418, [%rd90+20];
	mul.wide.s32 	%rd91, %r418, 4;
	add.s64 	%rd92, %rd4, %rd91;
	ld.global.nc.u32 	%r366, [%rd92];
$L__BB0_26:
	add.s32 	%r290, %r366, -16;
	setp.lt.s32 	%p16, %r290, %r4;
	@%p16 bra 	$L__BB0_28;
	mul.lo.s32 	%r291, %r418, 17;
	mul.wide.s32 	%rd93, %r291, 4;
	add.s64 	%rd94, %rd3, %rd93;
	ld.global.nc.u32 	%r292, [%rd94+16];
	max.s32 	%r367, %r367, %r292;
	add.s64 	%rd95, %rd2, %rd93;
	ld.global.nc.u32 	%r418, [%rd95+16];
	mul.wide.s32 	%rd96, %r418, 4;
	add.s64 	%rd97, %rd4, %rd96;
	ld.global.nc.u32 	%r366, [%rd97];
$L__BB0_28:
	add.s32 	%r293, %r366, -8;
	setp.lt.s32 	%p17, %r293, %r4;
	@%p17 bra 	$L__BB0_30;
	mul.lo.s32 	%r294, %r418, 17;
	mul.wide.s32 	%rd98, %r294, 4;
	add.s64 	%rd99, %rd3, %rd98;
	ld.global.nc.u32 	%r295, [%rd99+12];
	max.s32 	%r367, %r367, %r295;
	add.s64 	%rd100, %rd2, %rd98;
	ld.global.nc.u32 	%r418, [%rd100+12];
	mul.wide.s32 	%rd101, %r418, 4;
	add.s64 	%rd102, %rd4, %rd101;
	ld.global.nc.u32 	%r366, [%rd102];
$L__BB0_30:
	add.s32 	%r296, %r366, -4;
	setp.lt.s32 	%p18, %r296, %r4;
	@%p18 bra 	$L__BB0_32;
	mul.lo.s32 	%r297, %r418, 17;
	mul.wide.s32 	%rd103, %r297, 4;
	add.s64 	%rd104, %rd3, %rd103;
	ld.global.nc.u32 	%r298, [%rd104+8];
	max.s32 	%r367, %r367, %r298;
	add.s64 	%rd105, %rd2, %rd103;
	ld.global.nc.u32 	%r418, [%rd105+8];
	mul.wide.s32 	%rd106, %r418, 4;
	add.s64 	%rd107, %rd4, %rd106;
	ld.global.nc.u32 	%r366, [%rd107];
$L__BB0_32:
	add.s32 	%r299, %r366, -2;
	setp.lt.s32 	%p19, %r299, %r4;
	@%p19 bra 	$L__BB0_34;
	mul.lo.s32 	%r300, %r418, 17;
	mul.wide.s32 	%rd108, %r300, 4;
	add.s64 	%rd109, %rd3, %rd108;
	ld.global.nc.u32 	%r301, [%rd109+4];
	max.s32 	%r367, %r367, %r301;
	add.s64 	%rd110, %rd2, %rd108;
	ld.global.nc.u32 	%r418, [%rd110+4];
	mul.wide.s32 	%rd111, %r418, 4;
	add.s64 	%rd112, %rd4, %rd111;
	ld.global.nc.u32 	%r366, [%rd112];
$L__BB0_34:
	add.s32 	%r302, %r366, -1;
	setp.lt.s32 	%p20, %r302, %r4;
	@%p20 bra 	$L__BB0_36;
	mul.lo.s32 	%r303, %r418, 17;
	mul.wide.s32 	%rd113, %r303, 4;
	add.s64 	%rd114, %rd3, %rd113;
	ld.global.nc.u32 	%r304, [%rd114];
	max.s32 	%r367, %r367, %r304;
	add.s64 	%rd115, %rd2, %rd113;
	ld.global.nc.u32 	%r418, [%rd115];
$L__BB0_36:
	setp.eq.s32 	%p21, %r418, %r417;
	@%p21 bra 	$L__BB0_72;
	mul.lo.s32 	%r106, %r418, 17;
	mul.wide.s32 	%rd116, %r106, 4;
	add.s64 	%rd117, %rd2, %rd116;
	ld.global.nc.u32 	%r107, [%rd117+64];
	mul.lo.s32 	%r108, %r417, 17;
	mul.wide.s32 	%rd118, %r108, 4;
	add.s64 	%rd119, %rd2, %rd118;
	ld.global.nc.u32 	%r109, [%rd119+64];
	setp.eq.s32 	%p22, %r107, %r109;
	@%p22 bra 	$L__BB0_39;
	add.s64 	%rd121, %rd3, %rd116;
	ld.global.nc.u32 	%r305, [%rd121+64];
	add.s64 	%rd123, %rd3, %rd118;
	ld.global.nc.u32 	%r306, [%rd123+64];
	max.s32 	%r307, %r305, %r306;
	max.s32 	%r367, %r367, %r307;
	mov.u32 	%r417, %r109;
	mov.u32 	%r418, %r107;
$L__BB0_39:
	mul.lo.s32 	%r114, %r418, 17;
	mul.wide.s32 	%rd124, %r114, 4;
	add.s64 	%rd125, %rd2, %rd124;
	ld.global.nc.u32 	%r115, [%rd125+60];
	mul.lo.s32 	%r116, %r417, 17;
	mul.wide.s32 	%rd126, %r116, 4;
	add.s64 	%rd127, %rd2, %rd126;
	ld.global.nc.u32 	%r117, [%rd127+60];
	setp.eq.s32 	%p23, %r115, %r117;
	@%p23 bra 	$L__BB0_41;
	add.s64 	%rd129, %rd3, %rd124;
	ld.global.nc.u32 	%r308, [%rd129+60];
	add.s64 	%rd131, %rd3, %rd126;
	ld.global.nc.u32 	%r309, [%rd131+60];
	max.s32 	%r310, %r308, %r309;
	max.s32 	%r367, %r367, %r310;
	mov.u32 	%r417, %r117;
	mov.u32 	%r418, %r115;
$L__BB0_41:
	mul.lo.s32 	%r122, %r418, 17;
	mul.wide.s32 	%rd132, %r122, 4;
	add.s64 	%rd133, %rd2, %rd132;
	ld.global.nc.u32 	%r123, [%rd133+56];
	mul.lo.s32 	%r124, %r417, 17;
	mul.wide.s32 	%rd134, %r124, 4;
	add.s64 	%rd135, %rd2, %rd134;
	ld.global.nc.u32 	%r125, [%rd135+56];
	setp.eq.s32 	%p24, %r123, %r125;
	@%p24 bra 	$L__BB0_43;
	add.s64 	%rd137, %rd3, %rd132;
	ld.global.nc.u32 	%r311, [%rd137+56];
	add.s64 	%rd139, %rd3, %rd134;
	ld.global.nc.u32 	%r312, [%rd139+56];
	max.s32 	%r313, %r311, %r312;
	max.s32 	%r367, %r367, %r313;
	mov.u32 	%r417, %r125;
	mov.u32 	%r418, %r123;
$L__BB0_43:
	mul.lo.s32 	%r130, %r418, 17;
	mul.wide.s32 	%rd140, %r130, 4;
	add.s64 	%rd141, %rd2, %rd140;
	ld.global.nc.u32 	%r131, [%rd141+52];
	mul.lo.s32 	%r132, %r417, 17;
	mul.wide.s32 	%rd142, %r132, 4;
	add.s64 	%rd143, %rd2, %rd142;
	ld.global.nc.u32 	%r133, [%rd143+52];
	setp.eq.s32 	%p25, %r131, %r133;
	@%p25 bra 	$L__BB0_45;
	add.s64 	%rd145, %rd3, %rd140;
	ld.global.nc.u32 	%r314, [%rd145+52];
	add.s64 	%rd147, %rd3, %rd142;
	ld.global.nc.u32 	%r315, [%rd147+52];
	max.s32 	%r316, %r314, %r315;
	max.s32 	%r367, %r367, %r316;
	mov.u32 	%r417, %r133;
	mov.u32 	%r418, %r131;
$L__BB0_45:
	mul.lo.s32 	%r138, %r418, 17;
	mul.wide.s32 	%rd148, %r138, 4;
	add.s64 	%rd149, %rd2, %rd148;
	ld.global.nc.u32 	%r139, [%rd149+48];
	mul.lo.s32 	%r140, %r417, 17;
	mul.wide.s32 	%rd150, %r140, 4;
	add.s64 	%rd151, %rd2, %rd150;
	ld.global.nc.u32 	%r141, [%rd151+48];
	setp.eq.s32 	%p26, %r139, %r141;
	@%p26 bra 	$L__BB0_47;
	add.s64 	%rd153, %rd3, %rd148;
	ld.global.nc.u32 	%r317, [%rd153+48];
	add.s64 	%rd155, %rd3, %rd150;
	ld.global.nc.u32 	%r318, [%rd155+48];
	max.s32 	%r319, %r317, %r318;
	max.s32 	%r367, %r367, %r319;
	mov.u32 	%r417, %r141;
	mov.u32 	%r418, %r139;
$L__BB0_47:
	mul.lo.s32 	%r146, %r418, 17;
	mul.wide.s32 	%rd156, %r146, 4;
	add.s64 	%rd157, %rd2, %rd156;
	ld.global.nc.u32 	%r147, [%rd157+44];
	mul.lo.s32 	%r148, %r417, 17;
	mul.wide.s32 	%rd158, %r148, 4;
	add.s64 	%rd159, %rd2, %rd158;
	ld.global.nc.u32 	%r149, [%rd159+44];
	setp.eq.s32 	%p27, %r147, %r149;
	@%p27 bra 	$L__BB0_49;
	add.s64 	%rd161, %rd3, %rd156;
	ld.global.nc.u32 	%r320, [%rd161+44];
	add.s64 	%rd163, %rd3, %rd158;
	ld.global.nc.u32 	%r321, [%rd163+44];
	max.s32 	%r322, %r320, %r321;
	max.s32 	%r367, %r367, %r322;
	mov.u32 	%r417, %r149;
	mov.u32 	%r418, %r147;
$L__BB0_49:
	mul.lo.s32 	%r154, %r418, 17;
	mul.wide.s32 	%rd164, %r154, 4;
	add.s64 	%rd165, %rd2, %rd164;
	ld.global.nc.u32 	%r155, [%rd165+40];
	mul.lo.s32 	%r156, %r417, 17;
	mul.wide.s32 	%rd166, %r156, 4;
	add.s64 	%rd167, %rd2, %rd166;
	ld.global.nc.u32 	%r157, [%rd167+40];
	setp.eq.s32 	%p28, %r155, %r157;
	@%p28 bra 	$L__BB0_51;
	add.s64 	%rd169, %rd3, %rd164;
	ld.global.nc.u32 	%r323, [%rd169+40];
	add.s64 	%rd171, %rd3, %rd166;
	ld.global.nc.u32 	%r324, [%rd171+40];
	max.s32 	%r325, %r323, %r324;
	max.s32 	%r367, %r367, %r325;
	mov.u32 	%r417, %r157;
	mov.u32 	%r418, %r155;
$L__BB0_51:
	mul.lo.s32 	%r162, %r418, 17;
	mul.wide.s32 	%rd172, %r162, 4;
	add.s64 	%rd173, %rd2, %rd172;
	ld.global.nc.u32 	%r163, [%rd173+36];
	mul.lo.s32 	%r164, %r417, 17;
	mul.wide.s32 	%rd174, %r164, 4;
	add.s64 	%rd175, %rd2, %rd174;
	ld.global.nc.u32 	%r165, [%rd175+36];
	setp.eq.s32 	%p29, %r163, %r165;
	@%p29 bra 	$L__BB0_53;
	add.s64 	%rd177, %rd3, %rd172;
	ld.global.nc.u32 	%r326, [%rd177+36];
	add.s64 	%rd179, %rd3, %rd174;
	ld.global.nc.u32 	%r327, [%rd179+36];
	max.s32 	%r328, %r326, %r327;
	max.s32 	%r367, %r367, %r328;
	mov.u32 	%r417, %r165;
	mov.u32 	%r418, %r163;
$L__BB0_53:
	mul.lo.s32 	%r170, %r418, 17;
	mul.wide.s32 	%rd180, %r170, 4;
	add.s64 	%rd181, %rd2, %rd180;
	ld.global.nc.u32 	%r171, [%rd181+32];
	mul.lo.s32 	%r172, %r417, 17;
	mul.wide.s32 	%rd182, %r172, 4;
	add.s64 	%rd183, %rd2, %rd182;
	ld.global.nc.u32 	%r173, [%rd183+32];
	setp.eq.s32 	%p30, %r171, %r173;
	@%p30 bra 	$L__BB0_55;
	add.s64 	%rd185, %rd3, %rd180;
	ld.global.nc.u32 	%r329, [%rd185+32];
	add.s64 	%rd187, %rd3, %rd182;
	ld.global.nc.u32 	%r330, [%rd187+32];
	max.s32 	%r331, %r329, %r330;
	max.s32 	%r367, %r367, %r331;
	mov.u32 	%r417, %r173;
	mov.u32 	%r418, %r171;
$L__BB0_55:
	mul.lo.s32 	%r178, %r418, 17;
	mul.wide.s32 	%rd188, %r178, 4;
	add.s64 	%rd189, %rd2, %rd188;
	ld.global.nc.u32 	%r179, [%rd189+28];
	mul.lo.s32 	%r180, %r417, 17;
	mul.wide.s32 	%rd190, %r180, 4;
	add.s64 	%rd191, %rd2, %rd190;
	ld.global.nc.u32 	%r181, [%rd191+28];
	setp.eq.s32 	%p31, %r179, %r181;
	@%p31 bra 	$L__BB0_57;
	add.s64 	%rd193, %rd3, %rd188;
	ld.global.nc.u32 	%r332, [%rd193+28];
	add.s64 	%rd195, %rd3, %rd190;
	ld.global.nc.u32 	%r333, [%rd195+28];
	max.s32 	%r334, %r332, %r333;
	max.s32 	%r367, %r367, %r334;
	mov.u32 	%r417, %r181;
	mov.u32 	%r418, %r179;
$L__BB0_57:
	mul.lo.s32 	%r186, %r418, 17;
	mul.wide.s32 	%rd196, %r186, 4;
	add.s64 	%rd197, %rd2, %rd196;
	ld.global.nc.u32 	%r187, [%rd197+24];
	mul.lo.s32 	%r188, %r417, 17;
	mul.wide.s32 	%rd198, %r188, 4;
	add.s64 	%rd199, %rd2, %rd198;
	ld.global.nc.u32 	%r189, [%rd199+24];
	setp.eq.s32 	%p32, %r187, %r189;
	@%p32 bra 	$L__BB0_59;
	add.s64 	%rd201, %rd3, %rd196;
	ld.global.nc.u32 	%r335, [%rd201+24];
	add.s64 	%rd203, %rd3, %rd198;
	ld.global.nc.u32 	%r336, [%rd203+24];
	max.s32 	%r337, %r335, %r336;
	max.s32 	%r367, %r367, %r337;
	mov.u32 	%r417, %r189;
	mov.u32 	%r418, %r187;
$L__BB0_59:
	mul.lo.s32 	%r194, %r418, 17;
	mul.wide.s32 	%rd204, %r194, 4;
	add.s64 	%rd205, %rd2, %rd204;
	ld.global.nc.u32 	%r195, [%rd205+20];
	mul.lo.s32 	%r196, %r417, 17;
	mul.wide.s32 	%rd206, %r196, 4;
	add.s64 	%rd207, %rd2, %rd206;
	ld.global.nc.u32 	%r197, [%rd207+20];
	setp.eq.s32 	%p33, %r195, %r197;
	@%p33 bra 	$L__BB0_61;
	add.s64 	%rd209, %rd3, %rd204;
	ld.global.nc.u32 	%r338, [%rd209+20];
	add.s64 	%rd211, %rd3, %rd206;
	ld.global.nc.u32 	%r339, [%rd211+20];
	max.s32 	%r340, %r338, %r339;
	max.s32 	%r367, %r367, %r340;
	mov.u32 	%r417, %r197;
	mov.u32 	%r418, %r195;
$L__BB0_61:
	mul.lo.s32 	%r202, %r418, 17;
	mul.wide.s32 	%rd212, %r202, 4;
	add.s64 	%rd213, %rd2, %rd212;
	ld.global.nc.u32 	%r203, [%rd213+16];
	mul.lo.s32 	%r204, %r417, 17;
	mul.wide.s32 	%rd214, %r204, 4;
	add.s64 	%rd215, %rd2, %rd214;
	ld.global.nc.u32 	%r205, [%rd215+16];
	setp.eq.s32 	%p34, %r203, %r205;
	@%p34 bra 	$L__BB0_63;
	add.s64 	%rd217, %rd3, %rd212;
	ld.global.nc.u32 	%r341, [%rd217+16];
	add.s64 	%rd219, %rd3, %rd214;
	ld.global.nc.u32 	%r342, [%rd219+16];
	max.s32 	%r343, %r341, %r342;
	max.s32 	%r367, %r367, %r343;
	mov.u32 	%r417, %r205;
	mov.u32 	%r418, %r203;
$L__BB0_63:
	mul.lo.s32 	%r210, %r418, 17;
	mul.wide.s32 	%rd220, %r210, 4;
	add.s64 	%rd221, %rd2, %rd220;
	ld.global.nc.u32 	%r211, [%rd221+12];
	mul.lo.s32 	%r212, %r417, 17;
	mul.wide.s32 	%rd222, %r212, 4;
	add.s64 	%rd223, %rd2, %rd222;
	ld.global.nc.u32 	%r213, [%rd223+12];
	setp.eq.s32 	%p35, %r211, %r213;
	@%p35 bra 	$L__BB0_65;
	add.s64 	%rd225, %rd3, %rd220;
	ld.global.nc.u32 	%r344, [%rd225+12];
	add.s64 	%rd227, %rd3, %rd222;
	ld.global.nc.u32 	%r345, [%rd227+12];
	max.s32 	%r346, %r344, %r345;
	max.s32 	%r367, %r367, %r346;
	mov.u32 	%r417, %r213;
	mov.u32 	%r418, %r211;
$L__BB0_65:
	mul.lo.s32 	%r218, %r418, 17;
	mul.wide.s32 	%rd228, %r218, 4;
	add.s64 	%rd229, %rd2, %rd228;
	ld.global.nc.u32 	%r219, [%rd229+8];
	mul.lo.s32 	%r220, %r417, 17;
	mul.wide.s32 	%rd230, %r220, 4;
	add.s64 	%rd231, %rd2, %rd230;
	ld.global.nc.u32 	%r221, [%rd231+8];
	setp.eq.s32 	%p36, %r219, %r221;
	@%p36 bra 	$L__BB0_67;
	add.s64 	%rd233, %rd3, %rd228;
	ld.global.nc.u32 	%r347, [%rd233+8];
	add.s64 	%rd235, %rd3, %rd230;
	ld.global.nc.u32 	%r348, [%rd235+8];
	max.s32 	%r349, %r347, %r348;
	max.s32 	%r367, %r367, %r349;
	mov.u32 	%r417, %r221;
	mov.u32 	%r418, %r219;
$L__BB0_67:
	mul.lo.s32 	%r226, %r418, 17;
	mul.wide.s32 	%rd236, %r226, 4;
	add.s64 	%rd237, %rd2, %rd236;
	ld.global.nc.u32 	%r227, [%rd237+4];
	mul.lo.s32 	%r228, %r417, 17;
	mul.wide.s32 	%rd238, %r228, 4;
	add.s64 	%rd239, %rd2, %rd238;
	ld.global.nc.u32 	%r229, [%rd239+4];
	setp.eq.s32 	%p37, %r227, %r229;
	@%p37 bra 	$L__BB0_69;
	add.s64 	%rd241, %rd3, %rd236;
	ld.global.nc.u32 	%r350, [%rd241+4];
	add.s64 	%rd243, %rd3, %rd238;
	ld.global.nc.u32 	%r351, [%rd243+4];
	max.s32 	%r352, %r350, %r351;
	max.s32 	%r367, %r367, %r352;
	mov.u32 	%r417, %r229;
	mov.u32 	%r418, %r227;
$L__BB0_69:
	mul.lo.s32 	%r234, %r418, 17;
	mul.wide.s32 	%rd244, %r234, 4;
	add.s64 	%rd245, %rd2, %rd244;
	ld.global.nc.u32 	%r235, [%rd245];
	mul.lo.s32 	%r236, %r417, 17;
	mul.wide.s32 	%rd246, %r236, 4;
	add.s64 	%rd247, %rd2, %rd246;
	ld.global.nc.u32 	%r237, [%rd247];
	setp.eq.s32 	%p38, %r235, %r237;
	@%p38 bra 	$L__BB0_71;
	add.s64 	%rd249, %rd3, %rd244;
	ld.global.nc.u32 	%r353, [%rd249];
	add.s64 	%rd251, %rd3, %rd246;
	ld.global.nc.u32 	%r354, [%rd251];
	max.s32 	%r355, %r353, %r354;
	max.s32 	%r367, %r367, %r355;
	mov.u32 	%r417, %r237;
	mov.u32 	%r418, %r235;
$L__BB0_71:
	mul.lo.s32 	%r356, %r418, 17;
	mul.wide.s32 	%rd252, %r356, 4;
	add.s64 	%rd253, %rd3, %rd252;
	ld.global.nc.u32 	%r357, [%rd253];
	mul.lo.s32 	%r358, %r417, 17;
	mul.wide.s32 	%rd254, %r358, 4;
	add.s64 	%rd255, %rd3, %rd254;
	ld.global.nc.u32 	%r359, [%rd255];
	max.s32 	%r360, %r357, %r359;
	max.s32 	%r367, %r367, %r360;
$L__BB0_72:
	cvt.u32.u64 	%r361, %rd5;
	setp.le.s32 	%p39, %r367, %r361;
	@%p39 bra 	$L__BB0_74;
	cvt.u64.u32 	%rd258, %r367;
	add.s64 	%rd259, %rd10, %rd5;
	sub.s64 	%rd260, %rd259, %rd258;
	mul.wide.s32 	%rd261, %r1, 16;
	add.s64 	%rd262, %rd1, %rd261;
	st.global.u64 	[%rd262+8], %rd260;
	st.global.u32 	[%rd262], %r1;
	bra.uni 	$L__BB0_75;
$L__BB0_74:
	mul.wide.s32 	%rd256, %r1, 16;
	add.s64 	%rd257, %rd1, %rd256;
	st.global.u64 	[%rd257+8], %rd10;
	mov.b32 	%r362, -1;
	st.global.u32 	[%rd257], %r362;
$L__BB0_75:
	ret;

}
	// .globl	_Z29findMSTEdgeReplacementsKernelPKiiS0_S0_S0_PKbS0_S0_S0_P15ReplacementInfoix
.visible .entry _Z29findMSTEdgeReplacementsKernelPKiiS0_S0_S0_PKbS0_S0_S0_P15ReplacementInfoix(
	.param .u64 .ptr .align 1 _Z29findMSTEdgeReplacementsKernelPKiiS0_S0_S0_PKbS0_S0_S0_P15ReplacementInfoix_param_0,
	.param .u32 _Z29findMSTEdgeReplacementsKernelPKiiS0_S0_S0_PKbS0_S0_S0_P15ReplacementInfoix_param_1,
	.param .u64 .ptr .align 1 _Z29findMSTEdgeReplacementsKernelPKiiS0_S0_S0_PKbS0_S0_S0_P15ReplacementInfoix_param_2,
	.param .u64 .ptr .align 1 _Z29findMSTEdgeReplacementsKernelPKiiS0_S0_S0_PKbS0_S0_S0_P15ReplacementInfoix_param_3,
	.param .u64 .ptr .align 1 _Z29findMSTEdgeReplacementsKernelPKiiS0_S0_S0_PKbS0_S0_S0_P15ReplacementInfoix_param_4,
	.param .u64 .ptr .align 1 _Z29findMSTEdgeReplacementsKernelPKiiS0_S0_S0_PKbS0_S0_S0_P15ReplacementInfoix_param_5,
	.param .u64 .ptr .align 1 _Z29findMSTEdgeReplacementsKernelPKiiS0_S0_S0_PKbS0_S0_S0_P15ReplacementInfoix_param_6,
	.param .u64 .ptr .align 1 _Z29findMSTEdgeReplacementsKernelPKiiS0_S0_S0_PKbS0_S0_S0_P15ReplacementInfoix_param_7,
	.param .u64 .ptr .align 1 _Z29findMSTEdgeReplacementsKernelPKiiS0_S0_S0_PKbS0_S0_S0_P15ReplacementInfoix_param_8,
	.param .u64 .ptr .align 1 _Z29findMSTEdgeReplacementsKernelPKiiS0_S0_S0_PKbS0_S0_S0_P15ReplacementInfoix_param_9,
	.param .u32 _Z29findMSTEdgeReplacementsKernelPKiiS0_S0_S0_PKbS0_S0_S0_P15ReplacementInfoix_param_10,
	.param .u64 _Z29findMSTEdgeReplacementsKernelPKiiS0_S0_S0_PKbS0_S0_S0_P15ReplacementInfoix_param_11
)
{
	.reg .pred 	%p<44>;
	.reg .b16 	%rs<3>;
	.reg .b32 	%r<483>;
	.reg .b64 	%rd<285>;

	ld.param.u64 	%rd20, [_Z29findMSTEdgeReplacementsKernelPKiiS0_S0_S0_PKbS0_S0_S0_P15ReplacementInfoix_param_0];
	ld.param.u32 	%r256, [_Z29findMSTEdgeReplacementsKernelPKiiS0_S0_S0_PKbS0_S0_S0_P15ReplacementInfoix_param_1];
	ld.param.u64 	%rd21, [_Z29findMSTEdgeReplacementsKernelPKiiS0_S0_S0_PKbS0_S0_S0_P15ReplacementInfoix_param_2];
	ld.param.u64 	%rd22, [_Z29findMSTEdgeReplacementsKernelPKiiS0_S0_S0_PKbS0_S0_S0_P15ReplacementInfoix_param_3];
	ld.param.u64 	%rd26, [_Z29findMSTEdgeReplacementsKernelPKiiS0_S0_S0_PKbS0_S0_S0_P15ReplacementInfoix_param_4];
	ld.param.u64 	%rd23, [_Z29findMSTEdgeReplacementsKernelPKiiS0_S0_S0_PKbS0_S0_S0_P15ReplacementInfoix_param_5];
	ld.param.u64 	%rd27, [_Z29findMSTEdgeReplacementsKernelPKiiS0_S0_S0_PKbS0_S0_S0_P15ReplacementInfoix_param_6];
	ld.param.u64 	%rd28, [_Z29findMSTEdgeReplacementsKernelPKiiS0_S0_S0_PKbS0_S0_S0_P15ReplacementInfoix_param_7];
	ld.param.u64 	%rd29, [_Z29findMSTEdgeReplacementsKernelPKiiS0_S0_S0_PKbS0_S0_S0_P15ReplacementInfoix_param_8];
	ld.param.u32 	%r255, [_Z29findMSTEdgeReplacementsKernelPKiiS0_S0_S0_PKbS0_S0_S0_P15ReplacementInfoix_param_10];
	cvta.to.global.u64 	%rd1, %rd27;
	cvta.to.global.u64 	%rd2, %rd28;
	cvta.to.global.u64 	%rd3, %rd29;
	cvta.to.global.u64 	%rd281, %rd26;
	mov.u32 	%r257, %ctaid.x;
	mov.u32 	%r258, %ntid.x;
	mov.u32 	%r259, %tid.x;
	mad.lo.s32 	%r1, %r257, %r258, %r259;
	setp.ge.s32 	%p1, %r1, %r256;
	@%p1 bra 	$L__BB1_78;
	cvta.to.global.u64 	%rd31, %rd20;
	mul.wide.s32 	%rd32, %r1, 4;
	add.s64 	%rd33, %rd31, %rd32;
	ld.global.nc.u32 	%r2, [%rd33];
	mul.wide.s32 	%rd34, %r2, 4;
	add.s64 	%rd35, %rd281, %rd34;
	ld.global.nc.u32 	%r3, [%rd35];
	setp.lt.s32 	%p2, %r255, 1;
	mov.b32 	%r481, -1;
	mov.b64 	%rd283, 9223372036854775807;
	@%p2 bra 	$L__BB1_77;
	neg.s32 	%r376, %r255;
	cvta.to.global.u64 	%rd278, %rd23;
	cvta.to.global.u64 	%rd279, %rd21;
	cvta.to.global.u64 	%rd280, %rd22;
	mov.b64 	%rd283, 9223372036854775807;
	mov.b32 	%r481, -1;
	mov.b32 	%r377, 0;
$L__BB1_3:
	ld.global.nc.u8 	%rs1, [%rd278];
	cvt.u16.u8 	%rs2, %rs1;
	setp.ne.s16 	%p3, %rs2, 0;
	@%p3 bra 	$L__BB1_76;
	ld.global.nc.u32 	%r264, [%rd279];
	ld.global.nc.u32 	%r265, [%rd280];
	mul.wide.s32 	%rd37, %r264, 4;
	add.s64 	%rd38, %rd3, %rd37;
	ld.global.nc.u32 	%r266, [%rd38];
	mul.wide.s32 	%rd39, %r265, 4;
	add.s64 	%rd40, %rd3, %rd39;
	ld.global.nc.u32 	%r267, [%rd40];
	setp.lt.s32 	%p4, %r266, %r267;
	selp.b32 	%r433, %r264, %r265, %p4;
	selp.b32 	%r434, %r265, %r264, %p4;
	mul.wide.s32 	%rd41, %r433, 4;
	add.s64 	%rd42, %rd3, %rd41;
	ld.global.nc.u32 	%r10, [%rd42];
	mul.wide.s32 	%rd43, %r434, 4;
	add.s64 	%rd44, %rd3, %rd43;
	ld.global.nc.u32 	%r382, [%rd44];
	add.s32 	%r268, %r382, -65536;
	setp.lt.s32 	%p5, %r268, %r10;
	mov.b32 	%r383, 0;
	@%p5 bra 	$L__BB1_6;
	mul.lo.s32 	%r269, %r434, 17;
	mul.wide.s32 	%rd45, %r269, 4;
	add.s64 	%rd46, %rd2, %rd45;
	ld.global.nc.u32 	%r270, [%rd46+64];
	max.s32 	%r383, %r270, 0;
	add.s64 	%rd47, %rd1, %rd45;
	ld.global.nc.u32 	%r434, [%rd47+64];
	mul.wide.s32 	%rd48, %r434, 4;
	add.s64 	%rd49, %rd3, %rd48;
	ld.global.nc.u32 	%r382, [%rd49];
$L__BB1_6:
	add.s32 	%r271, %r382, -32768;
	setp.lt.s32 	%p6, %r271, %r10;
	@%p6 bra 	$L__BB1_8;
	mul.lo.s32 	%r272, %r434, 17;
	mul.wide.s32 	%rd50, %r272, 4;
	add.s64 	%rd51, %rd2, %rd50;
	ld.global.nc.u32 	%r273, [%rd51+60];
	max.s32 	%r383, %r383, %r273;
	add.s64 	%rd52, %rd1, %rd50;
	ld.global.nc.u32 	%r434, [%rd52+60];
	mul.wide.s32 	%rd53, %r434, 4;
	add.s64 	%rd54, %rd3, %rd53;
	ld.global.nc.u32 	%r382, [%rd54];
$L__BB1_8:
	add.s32 	%r274, %r382, -16384;
	setp.lt.s32 	%p7, %r274, %r10;
	@%p7 bra 	$L__BB1_10;
	mul.lo.s32 	%r275, %r434, 17;
	mul.wide.s32 	%rd55, %r275, 4;
	add.s64 	%rd56, %rd2, %rd55;
	ld.global.nc.u32 	%r276, [%rd56+56];
	max.s32 	%r383, %r383, %r276;
	add.s64 	%rd57, %rd1, %rd55;
	ld.global.nc.u32 	%r434, [%rd57+56];
	mul.wide.s32 	%rd58, %r434, 4;
	add.s64 	%rd59, %rd3, %rd58;
	ld.global.nc.u32 	%r382, [%rd59];
$L__BB1_10:
	add.s32 	%r277, %r382, -8192;
	setp.lt.s32 	%p8, %r277, %r10;
	@%p8 bra 	$L__BB1_12;
	mul.lo.s32 	%r278, %r434, 17;
	mul.wide.s32 	%rd60, %r278, 4;
	add.s64 	%rd61, %rd2, %rd60;
	ld.global.nc.u32 	%r279, [%rd61+52];
	max.s32 	%r383, %r383, %r279;
	add.s64 	%rd62, %rd1, %rd60;
	ld.global.nc.u32 	%r434, [%rd62+52];
	mul.wide.s32 	%rd63, %r434, 4;
	add.s64 	%rd64, %rd3, %rd63;
	ld.global.nc.u32 	%r382, [%rd64];
$L__BB1_12:
	add.s32 	%r280, %r382, -4096;
	setp.lt.s32 	%p9, %r280, %r10;
	@%p9 bra 	$L__BB1_14;
	mul.lo.s32 	%r281, %r434, 17;
	mul.wide.s32 	%rd65, %r281, 4;
	add.s64 	%rd66, %rd2, %rd65;
	ld.global.nc.u32 	%r282, [%rd66+48];
	max.s32 	%r383, %r383, %r282;
	add.s64 	%rd67, %rd1, %rd65;
	ld.global.nc.u32 	%r434, [%rd67+48];
	mul.wide.s32 	%rd68, %r434, 4;
	add.s64 	%rd69, %rd3, %rd68;
	ld.global.nc.u32 	%r382, [%rd69];
$L__BB1_14:
	add.s32 	%r283, %r382, -2048;
	setp.lt.s32 	%p10, %r283, %r10;
	@%p10 bra 	$L__BB1_16;
	mul.lo.s32 	%r284, %r434, 17;
	mul.wide.s32 	%rd70, %r284, 4;
	add.s64 	%rd71, %rd2, %rd70;
	ld.global.nc.u32 	%r285, [%rd71+44];
	max.s32 	%r383, %r383, %r285;
	add.s64 	%rd72, %rd1, %rd70;
	ld.global.nc.u32 	%r434, [%rd72+44];
	mul.wide.s32 	%rd73, %r434, 4;
	add.s64 	%rd74, %rd3, %rd73;
	ld.global.nc.u32 	%r382, [%rd74];
$L__BB1_16:
	add.s32 	%r286, %r382, -1024;
	setp.lt.s32 	%p11, %r286, %r10;
	@%p11 bra 	$L__BB1_18;
	mul.lo.s32 	%r287, %r434, 17;
	mul.wide.s32 	%rd75, %r287, 4;
	add.s64 	%rd76, %rd2, %rd75;
	ld.global.nc.u32 	%r288, [%rd76+40];
	max.s32 	%r383, %r383, %r288;
	add.s64 	%rd77, %rd1, %rd75;
	ld.global.nc.u32 	%r434, [%rd77+40];
	mul.wide.s32 	%rd78, %r434, 4;
	add.s64 	%rd79, %rd3, %rd78;
	ld.global.nc.u32 	%r382, [%rd79];
$L__BB1_18:
	add.s32 	%r289, %r382, -512;
	setp.lt.s32 	%p12, %r289, %r10;
	@%p12 bra 	$L__BB1_20;
	mul.lo.s32 	%r290, %r434, 17;
	mul.wide.s32 	%rd80, %r290, 4;
	add.s64 	%rd81, %rd2, %rd80;
	ld.global.nc.u32 	%r291, [%rd81+36];
	max.s32 	%r383, %r383, %r291;
	add.s64 	%rd82, %rd1, %rd80;
	ld.global.nc.u32 	%r434, [%rd82+36];
	mul.wide.s32 	%rd83, %r434, 4;
	add.s64 	%rd84, %rd3, %rd83;
	ld.global.nc.u32 	%r382, [%rd84];
$L__BB1_20:
	add.s32 	%r292, %r382, -256;
	setp.lt.s32 	%p13, %r292, %r10;
	@%p13 bra 	$L__BB1_22;
	mul.lo.s32 	%r293, %r434, 17;
	mul.wide.s32 	%rd85, %r293, 4;
	add.s64 	%rd86, %rd2, %rd85;
	ld.global.nc.u32 	%r294, [%rd86+32];
	max.s32 	%r383, %r383, %r294;
	add.s64 	%rd87, %rd1, %rd85;
	ld.global.nc.u32 	%r434, [%rd87+32];
	mul.wide.s32 	%rd88, %r434, 4;
	add.s64 	%rd89, %rd3, %rd88;
	ld.global.nc.u32 	%r382, [%rd89];
$L__BB1_22:
	add.s32 	%r295, %r382, -128;
	setp.lt.s32 	%p14, %r295, %r10;
	@%p14 bra 	$L__BB1_24;
	mul.lo.s32 	%r296, %r434, 17;
	mul.wide.s32 	%rd90, %r296, 4;
	add.s64 	%rd91, %rd2, %rd90;
	ld.global.nc.u32 	%r297, [%rd91+28];
	max.s32 	%r383, %r383, %r297;
	add.s64 	%rd92, %rd1, %rd90;
	ld.global.nc.u32 	%r434, [%rd92+28];
	mul.wide.s32 	%rd93, %r434, 4;
	add.s64 	%rd94, %rd3, %rd93;
	ld.global.nc.u32 	%r382, [%rd94];
$L__BB1_24:
	add.s32 	%r298, %r382, -64;
	setp.lt.s32 	%p15, %r298, %r10;
	@%p15 bra 	$L__BB1_26;
	mul.lo.s32 	%r299, %r434, 17;
	mul.wide.s32 	%rd95, %r299, 4;
	add.s64 	%rd96, %rd2, %rd95;
	ld.global.nc.u32 	%r300, [%rd96+24];
	max.s32 	%r383, %r383, %r300;
	add.s64 	%rd97, %rd1, %rd95;
	ld.global.nc.u32 	%r434, [%rd97+24];
	mul.wide.s32 	%rd98, %r434, 4;
	add.s64 	%rd99, %rd3, %rd98;
	ld.global.nc.u32 	%r382, [%rd99];
$L__BB1_26:
	add.s32 	%r301, %r382, -32;
	setp.lt.s32 	%p16, %r301, %r10;
	@%p16 bra 	$L__BB1_28;
	mul.lo.s32 	%r302, %r434, 17;
	mul.wide.s32 	%rd100, %r302, 4;
	add.s64 	%rd101, %rd2, %rd100;
	ld.global.nc.u32 	%r303, [%rd101+20];
	max.s32 	%r383, %r383, %r303;
	add.s64 	%rd102, %rd1, %rd100;
	ld.global.nc.u32 	%r434, [%rd102+20];
	mul.wide.s32 	%rd103, %r434, 4;
	add.s64 	%rd104, %rd3, %rd103;
	ld.global.nc.u32 	%r382, [%rd104];
$L__BB1_28:
	add.s32 	%r304, %r382, -16;
	setp.lt.s32 	%p17, %r304, %r10;
	@%p17 bra 	$L__BB1_30;
	mul.lo.s32 	%r305, %r434, 17;
	mul.wide.s32 	%rd105, %r305, 4;
	add.s64 	%rd106, %rd2, %rd105;
	ld.global.nc.u32 	%r306, [%rd106+16];
	max.s32 	%r383, %r383, %r306;
	add.s64 	%rd107, %rd1, %rd105;
	ld.global.nc.u32 	%r434, [%rd107+16];
	mul.wide.s32 	%rd108, %r434, 4;
	add.s64 	%rd109, %rd3, %rd108;
	ld.global.nc.u32 	%r382, [%rd109];
$L__BB1_30:
	add.s32 	%r307, %r382, -8;
	setp.lt.s32 	%p18, %r307, %r10;
	@%p18 bra 	$L__BB1_32;
	mul.lo.s32 	%r308, %r434, 17;
	mul.wide.s32 	%rd110, %r308, 4;
	add.s64 	%rd111, %rd2, %rd110;
	ld.global.nc.u32 	%r309, [%rd111+12];
	max.s32 	%r383, %r383, %r309;
	add.s64 	%rd112, %rd1, %rd110;
	ld.global.nc.u32 	%r434, [%rd112+12];
	mul.wide.s32 	%rd113, %r434, 4;
	add.s64 	%rd114, %rd3, %rd113;
	ld.global.nc.u32 	%r382, [%rd114];
$L__BB1_32:
	add.s32 	%r310, %r382, -4;
	setp.lt.s32 	%p19, %r310, %r10;
	@%p19 bra 	$L__BB1_34;
	mul.lo.s32 	%r311, %r434, 17;
	mul.wide.s32 	%rd115, %r311, 4;
	add.s64 	%rd116, %rd2, %rd115;
	ld.global.nc.u32 	%r312, [%rd116+8];
	max.s32 	%r383, %r383, %r312;
	add.s64 	%rd117, %rd1, %rd115;
	ld.global.nc.u32 	%r434, [%rd117+8];
	mul.wide.s32 	%rd118, %r434, 4;
	add.s64 	%rd119, %rd3, %rd118;
	ld.global.nc.u32 	%r382, [%rd119];
$L__BB1_34:
	add.s32 	%r313, %r382, -2;
	setp.lt.s32 	%p20, %r313, %r10;
	@%p20 bra 	$L__BB1_36;
	mul.lo.s32 	%r314, %r434, 17;
	mul.wide.s32 	%rd120, %r314, 4;
	add.s64 	%rd121, %rd2, %rd120;
	ld.global.nc.u32 	%r315, [%rd121+4];
	max.s32 	%r383, %r383, %r315;
	add.s64 	%rd122, %rd1, %rd120;
	ld.global.nc.u32 	%r434, [%rd122+4];
	mul.wide.s32 	%rd123, %r434, 4;
	add.s64 	%rd124, %rd3, %rd123;
	ld.global.nc.u32 	%r382, [%rd124];
$L__BB1_36:
	add.s32 	%r316, %r382, -1;
	setp.lt.s32 	%p21, %r316, %r10;
	@%p21 bra 	$L__BB1_38;
	mul.lo.s32 	%r317, %r434, 17;
	mul.wide.s32 	%rd125, %r317, 4;
	add.s64 	%rd126, %rd2, %rd125;
	ld.global.nc.u32 	%r318, [%rd126];
	max.s32 	%r383, %r383, %r318;
	add.s64 	%rd127, %rd1, %rd125;
	ld.global.nc.u32 	%r434, [%rd127];
$L__BB1_38:
	setp.eq.s32 	%p22, %r434, %r433;
	@%p22 bra 	$L__BB1_74;
	mul.lo.s32 	%r112, %r434, 17;
	mul.wide.s32 	%rd128, %r112, 4;
	add.s64 	%rd129, %rd1, %rd128;
	ld.global.nc.u32 	%r113, [%rd129+64];
	mul.lo.s32 	%r114, %r433, 17;
	mul.wide.s32 	%rd130, %r114, 4;
	add.s64 	%rd131, %rd1, %rd130;
	ld.global.nc.u32 	%r115, [%rd131+64];
	setp.eq.s32 	%p23, %r113, %r115;
	@%p23 bra 	$L__BB1_41;
	add.s64 	%rd133, %rd2, %rd128;
	ld.global.nc.u32 	%r319, [%rd133+64];
	add.s64 	%rd135, %rd2, %rd130;
	ld.global.nc.u32 	%r320, [%rd135+64];
	max.s32 	%r321, %r319, %r320;
	max.s32 	%r383, %r383, %r321;
	mov.u32 	%r433, %r115;
	mov.u32 	%r434, %r113;
$L__BB1_41:
	mul.lo.s32 	%r120, %r434, 17;
	mul.wide.s32 	%rd136, %r120, 4;
	add.s64 	%rd137, %rd1, %rd136;
	ld.global.nc.u32 	%r121, [%rd137+60];
	mul.lo.s32 	%r122, %r433, 17;
	mul.wide.s32 	%rd138, %r122, 4;
	add.s64 	%rd139, %rd1, %rd138;
	ld.global.nc.u32 	%r123, [%rd139+60];
	setp.eq.s32 	%p24, %r121, %r123;
	@%p24 bra 	$L__BB1_43;
	add.s64 	%rd141, %rd2, %rd136;
	ld.global.nc.u32 	%r322, [%rd141+60];
	add.s64 	%rd143, %rd2, %rd138;
	ld.global.nc.u32 	%r323, [%rd143+60];
	max.s32 	%r324, %r322, %r323;
	max.s32 	%r383, %r383, %r324;
	mov.u32 	%r433, %r123;
	mov.u32 	%r434, %r121;
$L__BB1_43:
	mul.lo.s32 	%r128, %r434, 17;
	mul.wide.s32 	%rd144, %r128, 4;
	add.s64 	%rd145, %rd1, %rd144;
	ld.global.nc.u32 	%r129, [%rd145+56];
	mul.lo.s32 	%r130, %r433, 17;
	mul.wide.s32 	%rd146, %r130, 4;
	add.s64 	%rd147, %rd1, %rd146;
	ld.global.nc.u32 	%r131, [%rd147+56];
	setp.eq.s32 	%p25, %r129, %r131;
	@%p25 bra 	$L__BB1_45;
	add.s64 	%rd149, %rd2, %rd144;
	ld.global.nc.u32 	%r325, [%rd149+56];
	add.s64 	%rd151, %rd2, %rd146;
	ld.global.nc.u32 	%r326, [%rd151+56];
	max.s32 	%r327, %r325, %r326;
	max.s32 	%r383, %r383, %r327;
	mov.u32 	%r433, %r131;
	mov.u32 	%r434, %r129;
$L__BB1_45:
	mul.lo.s32 	%r136, %r434, 17;
	mul.wide.s32 	%rd152, %r136, 4;
	add.s64 	%rd153, %rd1, %rd152;
	ld.global.nc.u32 	%r137, [%rd153+52];
	mul.lo.s32 	%r138, %r433, 17;
	mul.wide.s32 	%rd154, %r138, 4;
	add.s64 	%rd155, %rd1, %rd154;
	ld.global.nc.u32 	%r139, [%rd155+52];
	setp.eq.s32 	%p26, %r137, %r139;
	@%p26 bra 	$L__BB1_47;
	add.s64 	%rd157, %rd2, %rd152;
	ld.global.nc.u32 	%r328, [%rd157+52];
	add.s64 	%rd159, %rd2, %rd154;
	ld.global.nc.u32 	%r329, [%rd159+52];
	max.s32 	%r330, %r328, %r329;
	max.s32 	%r383, %r383, %r330;
	mov.u32 	%r433, %r139;
	mov.u32 	%r434, %r137;
$L__BB1_47:
	mul.lo.s32 	%r144, %r434, 17;
	mul.wide.s32 	%rd160, %r144, 4;
	add.s64 	%rd161, %rd1, %rd160;
	ld.global.nc.u32 	%r145, [%rd161+48];
	mul.lo.s32 	%r146, %r433, 17;
	mul.wide.s32 	%rd162, %r146, 4;
	add.s64 	%rd163, %rd1, %rd162;
	ld.global.nc.u32 	%r147, [%rd163+48];
	setp.eq.s32 	%p27, %r145, %r147;
	@%p27 bra 	$L__BB1_49;
	add.s64 	%rd165, %rd2, %rd160;
	ld.global.nc.u32 	%r331, [%rd165+48];
	add.s64 	%rd167, %rd2, %rd162;
	ld.global.nc.u32 	%r332, [%rd167+48];
	max.s32 	%r333, %r331, %r332;
	max.s32 	%r383, %r383, %r333;
	mov.u32 	%r433, %r147;
	mov.u32 	%r434, %r145;
$L__BB1_49:
	mul.lo.s32 	%r152, %r434, 17;
	mul.wide.s32 	%rd168, %r152, 4;
	add.s64 	%rd169, %rd1, %rd168;
	ld.global.nc.u32 	%r153, [%rd169+44];
	mul.lo.s32 	%r154, %r433, 17;
	mul.wide.s32 	%rd170, %r154, 4;
	add.s64 	%rd171, %rd1, %rd170;
	ld.global.nc.u32 	%r155, [%rd171+44];
	setp.eq.s32 	%p28, %r153, %r155;
	@%p28 bra 	$L__BB1_51;
	add.s64 	%rd173, %rd2, %rd168;
	ld.global.nc.u32 	%r334, [%rd173+44];
	add.s64 	%rd175, %rd2, %rd170;
	ld.global.nc.u32 	%r335, [%rd175+44];
	max.s32 	%r336, %r334, %r335;
	max.s32 	%r383, %r383, %r336;
	mov.u32 	%r433, %r155;
	mov.u32 	%r434, %r153;
$L__BB1_51:
	mul.lo.s32 	%r160, %r434, 17;
	mul.wide.s32 	%rd176, %r160, 4;
	add.s64 	%rd177, %rd1, %rd176;
	ld.global.nc.u32 	%r161, [%rd177+40];
	mul.lo.s32 	%r162, %r433, 17;
	mul.wide.s32 	%rd178, %r162, 4;
	add.s64 	%rd179, %rd1, %rd178;
	ld.global.nc.u32 	%r163, [%rd179+40];
	setp.eq.s32 	%p29, %r161, %r163;
	@%p29 bra 	$L__BB1_53;
	add.s64 	%rd181, %rd2, %rd176;
	ld.global.nc.u32 	%r337, [%rd181+40];
	add.s64 	%rd183, %rd2, %rd178;
	ld.global.nc.u32 	%r338, [%rd183+40];
	max.s32 	%r339, %r337, %r338;
	max.s32 	%r383, %r383, %r339;
	mov.u32 	%r433, %r163;
	mov.u32 	%r434, %r161;
$L__BB1_53:
	mul.lo.s32 	%r168, %r434, 17;
	mul.wide.s32 	%rd184, %r168, 4;
	add.s64 	%rd185, %rd1, %rd184;
	ld.global.nc.u32 	%r169, [%rd185+36];
	mul.lo.s32 	%r170, %r433, 17;
	mul.wide.s32 	%rd186, %r170, 4;
	add.s64 	%rd187, %rd1, %rd186;
	ld.global.nc.u32 	%r171, [%rd187+36];
	setp.eq.s32 	%p30, %r169, %r171;
	@%p30 bra 	$L__BB1_55;
	add.s64 	%rd189, %rd2, %rd184;
	ld.global.nc.u32 	%r340, [%rd189+36];
	add.s64 	%rd191, %rd2, %rd186;
	ld.global.nc.u32 	%r341, [%rd191+36];
	max.s32 	%r342, %r340, %r341;
	max.s32 	%r383, %r383, %r342;
	mov.u32 	%r433, %r171;
	mov.u32 	%r434, %r169;
$L__BB1_55:
	mul.lo.s32 	%r176, %r434, 17;
	mul.wide.s32 	%rd192, %r176, 4;
	add.s64 	%rd193, %rd1, %rd192;
	ld.global.nc.u32 	%r177, [%rd193+32];
	mul.lo.s32 	%r178, %r433, 17;
	mul.wide.s32 	%rd194, %r178, 4;
	add.s64 	%rd195, %rd1, %rd194;
	ld.global.nc.u32 	%r179, [%rd195+32];
	setp.eq.s32 	%p31, %r177, %r179;
	@%p31 bra 	$L__BB1_57;
	add.s64 	%rd197, %rd2, %rd192;
	ld.global.nc.u32 	%r343, [%rd197+32];
	add.s64 	%rd199, %rd2, %rd194;
	ld.global.nc.u32 	%r344, [%rd199+32];
	max.s32 	%r345, %r343, %r344;
	max.s32 	%r383, %r383, %r345;
	mov.u32 	%r433, %r179;
	mov.u32 	%r434, %r177;
$L__BB1_57:
	mul.lo.s32 	%r184, %r434, 17;
	mul.wide.s32 	%rd200, %r184, 4;
	add.s64 	%rd201, %rd1, %rd200;
	ld.global.nc.u32 	%r185, [%rd201+28];
	mul.lo.s32 	%r186, %r433, 17;
	mul.wide.s32 	%rd202, %r186, 4;
	add.s64 	%rd203, %rd1, %rd202;
	ld.global.nc.u32 	%r187, [%rd203+28];
	setp.eq.s32 	%p32, %r185, %r187;
	@%p32 bra 	$L__BB1_59;
	add.s64 	%rd205, %rd2, %rd200;
	ld.global.nc.u32 	%r346, [%rd205+28];
	add.s64 	%rd207, %rd2, %rd202;
	ld.global.nc.u32 	%r347, [%rd207+28];
	max.s32 	%r348, %r346, %r347;
	max.s32 	%r383, %r383, %r348;
	mov.u32 	%r433, %r187;
	mov.u32 	%r434, %r185;
$L__BB1_59:
	mul.lo.s32 	%r192, %r434, 17;
	mul.wide.s32 	%rd208, %r192, 4;
	add.s64 	%rd209, %rd1, %rd208;
	ld.global.nc.u32 	%r193, [%rd209+24];
	mul.lo.s32 	%r194, %r433, 17;
	mul.wide.s32 	%rd210, %r194, 4;
	add.s64 	%rd211, %rd1, %rd210;
	ld.global.nc.u32 	%r195, [%rd211+24];
	setp.eq.s32 	%p33, %r193, %r195;
	@%p33 bra 	$L__BB1_61;
	add.s64 	%rd213, %rd2, %rd208;
	ld.global.nc.u32 	%r349, [%rd213+24];
	add.s64 	%rd215, %rd2, %rd210;
	ld.global.nc.u32 	%r350, [%rd215+24];
	max.s32 	%r351, %r349, %r350;
	max.s32 	%r383, %r383, %r351;
	mov.u32 	%r433, %r195;
	mov.u32 	%r434, %r193;
$L__BB1_61:
	mul.lo.s32 	%r200, %r434, 17;
	mul.wide.s32 	%rd216, %r200, 4;
	add.s64 	%rd217, %rd1, %rd216;
	ld.global.nc.u32 	%r201, [%rd217+20];
	mul.lo.s32 	%r202, %r433, 17;
	mul.wide.s32 	%rd218, %r202, 4;
	add.s64 	%rd219, %rd1, %rd218;
	ld.global.nc.u32 	%r203, [%rd219+20];
	setp.eq.s32 	%p34, %r201, %r203;
	@%p34 bra 	$L__BB1_63;
	add.s64 	%rd221, %rd2, %rd216;
	ld.global.nc.u32 	%r352, [%rd221+20];
	add.s64 	%rd223, %rd2, %rd218;
	ld.global.nc.u32 	%r353, [%rd223+20];
	max.s32 	%r354, %r352, %r353;
	max.s32 	%r383, %r383, %r354;
	mov.u32 	%r433, %r203;
	mov.u32 	%r434, %r201;
$L__BB1_63:
	mul.lo.s32 	%r208, %r434, 17;
	mul.wide.s32 	%rd224, %r208, 4;
	add.s64 	%rd225, %rd1, %rd224;
	ld.global.nc.u32 	%r209, [%rd225+16];
	mul.lo.s32 	%r210, %r433, 17;
	mul.wide.s32 	%rd226, %r210, 4;
	add.s64 	%rd227, %rd1, %rd226;
	ld.global.nc.u32 	%r211, [%rd227+16];
	setp.eq.s32 	%p35, %r209, %r211;
	@%p35 bra 	$L__BB1_65;
	add.s64 	%rd229, %rd2, %rd224;
	ld.global.nc.u32 	%r355, [%rd229+16];
	add.s64 	%rd231, %rd2, %rd226;
	ld.global.nc.u32 	%r356, [%rd231+16];
	max.s32 	%r357, %r355, %r356;
	max.s32 	%r383, %r383, %r357;
	mov.u32 	%r433, %r211;
	mov.u32 	%r434, %r209;
$L__BB1_65:
	mul.lo.s32 	%r216, %r434, 17;
	mul.wide.s32 	%rd232, %r216, 4;
	add.s64 	%rd233, %rd1, %rd232;
	ld.global.nc.u32 	%r217, [%rd233+12];
	mul.lo.s32 	%r218, %r433, 17;
	mul.wide.s32 	%rd234, %r218, 4;
	add.s64 	%rd235, %rd1, %rd234;
	ld.global.nc.u32 	%r219, [%rd235+12];
	setp.eq.s32 	%p36, %r217, %r219;
	@%p36 bra 	$L__BB1_67;
	add.s64 	%rd237, %rd2, %rd232;
	ld.global.nc.u32 	%r358, [%rd237+12];
	add.s64 	%rd239, %rd2, %rd234;
	ld.global.nc.u32 	%r359, [%rd239+12];
	max.s32 	%r360, %r358, %r359;
	max.s32 	%r383, %r383, %r360;
	mov.u32 	%r433, %r219;
	mov.u32 	%r434, %r217;
$L__BB1_67:
	mul.lo.s32 	%r224, %r434, 17;
	mul.wide.s32 	%rd240, %r224, 4;
	add.s64 	%rd241, %rd1, %rd240;
	ld.global.nc.u32 	%r225, [%rd241+8];
	mul.lo.s32 	%r226, %r433, 17;
	mul.wide.s32 	%rd242, %r226, 4;
	add.s64 	%rd243, %rd1, %rd242;
	ld.global.nc.u32 	%r227, [%rd243+8];
	setp.eq.s32 	%p37, %r225, %r227;
	@%p37 bra 	$L__BB1_69;
	add.s64 	%rd245, %rd2, %rd240;
	ld.global.nc.u32 	%r361, [%rd245+8];
	add.s64 	%rd247, %rd2, %rd242;
	ld.global.nc.u32 	%r362, [%rd247+8];
	max.s32 	%r363, %r361, %r362;
	max.s32 	%r383, %r383, %r363;
	mov.u32 	%r433, %r227;
	mov.u32 	%r434, %r225;
$L__BB1_69:
	mul.lo.s32 	%r232, %r434, 17;
	mul.wide.s32 	%rd248, %r232, 4;
	add.s64 	%rd249, %rd1, %rd248;
	ld.global.nc.u32 	%r233, [%rd249+4];
	mul.lo.s32 	%r234, %r433, 17;
	mul.wide.s32 	%rd250, %r234, 4;
	add.s64 	%rd251, %rd1, %rd250;
	ld.global.nc.u32 	%r235, [%rd251+4];
	setp.eq.s32 	%p38, %r233, %r235;
	@%p38 bra 	$L__BB1_71;
	add.s64 	%rd253, %rd2, %rd248;
	ld.global.nc.u32 	%r364, [%rd253+4];
	add.s64 	%rd255, %rd2, %rd250;
	ld.global.nc.u32 	%r365, [%rd255+4];
	max.s32 	%r366, %r364, %r365;
	max.s32 	%r383, %r383, %r366;
	mov.u32 	%r433, %r235;
	mov.u32 	%r434, %r233;
$L__BB1_71:
	mul.lo.s32 	%r240, %r434, 17;
	mul.wide.s32 	%rd256, %r240, 4;
	add.s64 	%rd257, %rd1, %rd256;
	ld.global.nc.u32 	%r241, [%rd257];
	mul.lo.s32 	%r242, %r433, 17;
	mul.wide.s32 	%rd258, %r242, 4;
	add.s64 	%rd259, %rd1, %rd258;
	ld.global.nc.u32 	%r243, [%rd259];
	setp.eq.s32 	%p39, %r241, %r243;
	@%p39 bra 	$L__BB1_73;
	add.s64 	%rd261, %rd2, %rd256;
	ld.global.nc.u32 	%r367, [%rd261];
	add.s64 	%rd263, %rd2, %rd258;
	ld.global.nc.u32 	%r368, [%rd263];
	max.s32 	%r369, %r367, %r368;
	max.s32 	%r383, %r383, %r369;
	mov.u32 	%r433, %r243;
	mov.u32 	%r434, %r241;
$L__BB1_73:
	mul.lo.s32 	%r370, %r434, 17;
	mul.wide.s32 	%rd264, %r370, 4;
	add.s64 	%rd265, %rd2, %rd264;
	ld.global.nc.u32 	%r371, [%rd265];
	mul.lo.s32 	%r372, %r433, 17;
	mul.wide.s32 	%rd266, %r372, 4;
	add.s64 	%rd267, %rd2, %rd266;
	ld.global.nc.u32 	%r373, [%rd267];
	max.s32 	%r374, %r371, %r373;
	max.s32 	%r383, %r383, %r374;
$L__BB1_74:
	setp.ne.s32 	%p40, %r383, %r3;
	@%p40 bra 	$L__BB1_76;
	ld.param.u64 	%rd277, [_Z29findMSTEdgeReplacementsKernelPKiiS0_S0_S0_PKbS0_S0_S0_P15ReplacementInfoix_param_11];
	ld.global.nc.u32 	%r375, [%rd281];
	cvt.s64.s32 	%rd268, %r375;
	cvt.s64.s32 	%rd269, %r3;
	sub.s64 	%rd270, %rd277, %rd269;
	add.s64 	%rd271, %rd270, %rd268;
	setp.lt.s64 	%p41, %rd271, %rd283;
	min.s64 	%rd283, %rd271, %rd283;
	selp.b32 	%r481, %r377, %r481, %p41;
$L__BB1_76:
	add.s32 	%r377, %r377, 1;
	add.s32 	%r376, %r376, 1;
	setp.ne.s32 	%p42, %r376, 0;
	add.s64 	%rd281, %rd281, 4;
	add.s64 	%rd280, %rd280, 4;
	add.s64 	%rd279, %rd279, 4;
	add.s64 	%rd278, %rd278, 1;
	@%p42 bra 	$L__BB1_3;
$L__BB1_77:
	ld.param.u64 	%rd276, [_Z29findMSTEdgeReplacementsKernelPKiiS0_S0_S0_PKbS0_S0_S0_P15ReplacementInfoix_param_9];
	setp.eq.s64 	%p43, %rd283, 9223372036854775807;
	selp.b64 	%rd272, -1, %rd283, %p43;
	cvta.to.global.u64 	%rd273, %rd276;
	mul.wide.s32 	%rd274, %r2, 16;
	add.s64 	%rd275, %rd273, %rd274;
	st.global.u64 	[%rd275+8], %rd272;
	st.global.u32 	[%rd275], %r481;
$L__BB1_78:
	ret;

}


// ===== COMPILED SASS (sm_100) =====

	.target	sm_100

	.elftype	@"ET_EXEC"


//--------------------- .note.nv.tkinfo           --------------------------
	.section	.note.nv.tkinfo,"",@"SHT_NOTE"
	.sectionflags	@"SHF_NOTE_NV_TKINFO"
	.tkinfo
        /*0018*/ 	.word	0x00000002
        /*0030*/ 	.string	""
        /*0030*/ 	.string	"ptxas"
        /*0030*/ 	.string	"Cuda compilation tools, release 13.0, V13.0.88"
        /*0030*/ 	.string	"Build cuda_13.0.r13.0/compiler.36424714_0"
        /*0030*/ 	.string	"-arch sm_100 -m 64 "



//--------------------- .note.nv.cuinfo           --------------------------
	.section	.note.nv.cuinfo,"",@"SHT_NOTE"
	.sectionflags	@"SHF_NOTE_NV_CUINFO"
        /*0018*/ 	.short	0x0002
        /*001a*/ 	.short	0x0064
        /*001c*/ 	.short	0x0082
	.zero		2


//--------------------- .nv.info                  --------------------------
	.section	.nv.info,"",@"SHT_CUDA_INFO"
	.align	4


	//----- nvinfo : EIATTR_REGCOUNT
	.align		4
        /*0000*/ 	.byte	0x04, 0x2f
        /*0002*/ 	.short	(.L_1 - .L_0)
	.align		4
.L_0:
        /*0004*/ 	.word	index@(_Z31computeMSTEdgeReplacementKernelPKiS0_S0_PKbS0_S0_S0_P15ReplacementInfoix)
        /*0008*/ 	.word	0x00000020


	//----- nvinfo : EIATTR_FRAME_SIZE
	.align		4
.L_1:
        /*000c*/ 	.byte	0x04, 0x11
        /*000e*/ 	.short	(.L_3 - .L_2)
	.align		4
.L_2:
        /*0010*/ 	.word	index@(_Z31computeMSTEdgeReplacementKernelPKiS0_S0_PKbS0_S0_S0_P15ReplacementInfoix)
        /*0014*/ 	.word	0x00000000


	//----- nvinfo : EIATTR_REGCOUNT
	.align		4
.L_3:
        /*0018*/ 	.byte	0x04, 0x2f
        /*001a*/ 	.short	(.L_5 - .L_4)
	.align		4
.L_4:
        /*001c*/ 	.word	index@(_Z29findMSTEdgeReplacementsKernelPKiiS0_S0_S0_PKbS0_S0_S0_P15ReplacementInfoix)
        /*0020*/ 	.word	0x00000020


	//----- nvinfo : EIATTR_FRAME_SIZE
	.align		4
.L_5:
        /*0024*/ 	.byte	0x04, 0x11
        /*0026*/ 	.short	(.L_7 - .L_6)
	.align		4
.L_6:
        /*0028*/ 	.word	index@(_Z29findMSTEdgeReplacementsKernelPKiiS0_S0_S0_PKbS0_S0_S0_P15ReplacementInfoix)
        /*002c*/ 	.word	0x00000000


	//----- nvinfo : EIATTR_MIN_STACK_SIZE
	.align		4
.L_7:
        /*0030*/ 	.byte	0x04, 0x12
        /*0032*/ 	.short	(.L_9 - .L_8)
	.align		4
.L_8:
        /*0034*/ 	.word	index@(_Z29findMSTEdgeReplacementsKernelPKiiS0_S0_S0_PKbS0_S0_S0_P15ReplacementInfoix)
        /*0038*/ 	.word	0x00000000


	//----- nvinfo : EIATTR_MIN_STACK_SIZE
	.align		4
.L_9:
        /*003c*/ 	.byte	0x04, 0x12
        /*003e*/ 	.short	(.L_11 - .L_10)
	.align		4
.L_10:
        /*0040*/ 	.word	index@(_Z31computeMSTEdgeReplacementKernelPKiS0_S0_PKbS0_S0_S0_P15ReplacementInfoix)
        /*0044*/ 	.word	0x00000000
.L_11:


//--------------------- .nv.compat                --------------------------
	.section	.nv.compat,"",@"SHT_CUDA_COMPAT_INFO"
	.align	4
        /*0000*/ 	.byte	0x02, 0x09, 0x00, 0x00, 0x02, 0x02, 0x01, 0x00, 0x02, 0x05, 0x05, 0x00, 0x03, 0x07, 0x01, 0x01
        /*0010*/ 	.byte	0x02, 0x03, 0x00, 0x00, 0x02, 0x06, 0x01, 0x00, 0x04, 0x0b, 0x08, 0x00, 0x09, 0x00, 0x00, 0x00
        /*0020*/ 	.byte	0x00, 0x00, 0x00, 0x00


//--------------------- .nv.info._Z29findMSTEdgeReplacementsKernelPKiiS0_S0_S0_PKbS0_S0_S0_P15ReplacementInfoix --------------------------
	.section	.nv.info._Z29findMSTEdgeReplacementsKernelPKiiS0_S0_S0_PKbS0_S0_S0_P15ReplacementInfoix,"",@"SHT_CUDA_INFO"
	.sectionflags	@""
	.align	4


	//----- nvinfo : EIATTR_CUDA_API_VERSION
	.align		4
        /*0000*/ 	.byte	0x04, 0x37
        /*0002*/ 	.short	(.L_13 - .L_12)
.L_12:
        /*0004*/ 	.word	0x00000082


	//----- nvinfo : EIATTR_KPARAM_INFO
	.align		4
.L_13:
        /*0008*/ 	.byte	0x04, 0x17
        /*000a*/ 	.short	(.L_15 - .L_14)
.L_14:
        /*000c*/ 	.word	0x00000000
        /*0010*/ 	.short	0x000b
        /*0012*/ 	.short	0x0058
        /*0014*/ 	.byte	0x00, 0xf0, 0x21, 0x00


	//----- nvinfo : EIATTR_KPARAM_INFO
	.align		4
.L_15:
        /*0018*/ 	.byte	0x04, 0x17
        /*001a*/ 	.short	(.L_17 - .L_16)
.L_16:
        /*001c*/ 	.word	0x00000000
        /*0020*/ 	.short	0x000a
        /*0022*/ 	.short	0x0050
        /*0024*/ 	.byte	0x00, 0xf0, 0x11, 0x00


	//----- nvinfo : EIATTR_KPARAM_INFO
	.align		4
.L_17:
        /*0028*/ 	.byte	0x04, 0x17
        /*002a*/ 	.short	(.L_19 - .L_18)
.L_18:
        /*002c*/ 	.word	0x00000000
        /*0030*/ 	.short	0x0009
        /*0032*/ 	.short	0x0048
        /*0034*/ 	.byte	0x00, 0xf5, 0x21, 0x00


	//----- nvinfo : EIATTR_KPARAM_INFO
	.align		4
.L_19:
        /*0038*/ 	.byte	0x04, 0x17
        /*003a*/ 	.short	(.L_21 - .L_20)
.L_20:
        /*003c*/ 	.word	0x00000000
        /*0040*/ 	.short	0x0008
        /*0042*/ 	.short	0x0040
        /*0044*/ 	.byte	0x00, 0xf5, 0x21, 0x00


	//----- nvinfo : EIATTR_KPARAM_INFO
	.align		4
.L_21:
        /*0048*/ 	.byte	0x04, 0x17
        /*004a*/ 	.short	(.L_23 - .L_22)
.L_22:
        /*004c*/ 	.word	0x00000000
        /*0050*/ 	.short	0x0007
        /*0052*/ 	.short	0x0038
        /*0054*/ 	.byte	0x00, 0xf5, 0x21, 0x00


	//----- nvinfo : EIATTR_KPARAM_INFO
	.align		4
.L_23:
        /*0058*/ 	.byte	0x04, 0x17
        /*005a*/ 	.short	(.L_25 - .L_24)
.L_24:
        /*005c*/ 	.word	0x00000000
        /*0060*/ 	.short	0x0006
        /*0062*/ 	.short	0x0030
        /*0064*/ 	.byte	0x00, 0xf5, 0x21, 0x00


	//----- nvinfo : EIATTR_KPARAM_INFO
	.align		4
.L_25:
        /*0068*/ 	.byte	0x04, 0x17
        /*006a*/ 	.short	(.L_27 - .L_26)
.L_26:
        /*006c*/ 	.word	0x00000000
        /*0070*/ 	.short	0x0005
        /*0072*/ 	.short	0x0028
        /*0074*/ 	.byte	0x00, 0xf5, 0x21, 0x00


	//----- nvinfo : EIATTR_KPARAM_INFO
	.align		4
.L_27:
        /*0078*/ 	.byte	0x04, 0x17
        /*007a*/ 	.short	(.L_29 - .L_28)
.L_28:
        /*007c*/ 	.word	0x00000000
        /*0080*/ 	.short	0x0004
        /*0082*/ 	.short	0x0020
        /*0084*/ 	.byte	0x00, 0xf5, 0x21, 0x00


	//----- nvinfo : EIATTR_KPARAM_INFO
	.align		4
.L_29:
        /*0088*/ 	.byte	0x04, 0x17
        /*008a*/ 	.short	(.L_31 - .L_30)
.L_30:
        /*008c*/ 	.word	0x00000000
        /*0090*/ 	.short	0x0003
        /*0092*/ 	.short	0x0018
        /*0094*/ 	.byte	0x00, 0xf5, 0x21, 0x00


	//----- nvinfo : EIATTR_KPARAM_INFO
	.align		4
.L_31:
        /*0098*/ 	.byte	0x04, 0x17
        /*009a*/ 	.short	(.L_33 - .L_32)
.L_32:
        /*009c*/ 	.word	0x00000000
        /*00a0*/ 	.short	0x0002
        /*00a2*/ 	.short	0x0010
        /*00a4*/ 	.byte	0x00, 0xf5, 0x21, 0x00


	//----- nvinfo : EIATTR_KPARAM_INFO
	.align		4
.L_33:
        /*00a8*/ 	.byte	0x04, 0x17
        /*00aa*/ 	.short	(.L_35 - .L_34)
.L_34:
        /*00ac*/ 	.word	0x00000000
        /*00b0*/ 	.short	0x0001
        /*00b2*/ 	.short	0x0008
        /*00b4*/ 	.byte	0x00, 0xf0, 0x11, 0x00


	//----- nvinfo : EIATTR_KPARAM_INFO
	.align		4
.L_35:
        /*00b8*/ 	.byte	0x04, 0x17
        /*00ba*/ 	.short	(.L_37 - .L_36)
.L_36:
        /*00bc*/ 	.word	0x00000000
        /*00c0*/ 	.short	0x0000
        /*00c2*/ 	.short	0x0000
        /*00c4*/ 	.byte	0x00, 0xf5, 0x21, 0x00


	//----- nvinfo : EIATTR_SPARSE_MMA_MASK
	.align		4
.L_37:
        /*00c8*/ 	.byte	0x03, 0x50
        /*00ca*/ 	.short	0x0000


	//----- nvinfo : EIATTR_MAXREG_COUNT
	.align		4
        /*00cc*/ 	.byte	0x03, 0x1b
        /*00ce*/ 	.short	0x00ff


	//----- nvinfo : EIATTR_MERCURY_ISA_VERSION
	.align		4
        /*00d0*/ 	.byte	0x03, 0x5f
        /*00d2*/ 	.short	0x0101


	//----- nvinfo : EIATTR_VRC_CTA_INIT_COUNT
	.align		4
        /*00d4*/ 	.byte	0x02, 0x4a
	.zero		1
	.zero		1


	//----- nvinfo : EIATTR_EXIT_INSTR_OFFSETS
	.align		4
        /*00d8*/ 	.byte	0x04, 0x1c
        /*00da*/ 	.short	(.L_39 - .L_38)


	//   ....[0]....
.L_38:
        /*00dc*/ 	.word	0x00000080


	//   ....[1]....
        /*00e0*/ 	.word	0x00002210


	//----- nvinfo : EIATTR_CRS_STACK_SIZE
	.align		4
.L_39:
        /*00e4*/ 	.byte	0x04, 0x1e
        /*00e6*/ 	.short	(.L_41 - .L_40)
.L_40:
        /*00e8*/ 	.word	0x00000000


	//----- nvinfo : EIATTR_CBANK_PARAM_SIZE
	.align		4
.L_41:
        /*00ec*/ 	.byte	0x03, 0x19
        /*00ee*/ 	.short	0x0060


	//----- nvinfo : EIATTR_PARAM_CBANK
	.align		4
        /*00f0*/ 	.byte	0x04, 0x0a
        /*00f2*/ 	.short	(.L_43 - .L_42)
	.align		4
.L_42:
        /*00f4*/ 	.word	index@(.nv.constant0._Z29findMSTEdgeReplacementsKernelPKiiS0_S0_S0_PKbS0_S0_S0_P15ReplacementInfoix)
        /*00f8*/ 	.short	0x0380
        /*00fa*/ 	.short	0x0060


	//----- nvinfo : EIATTR_SW_WAR
	.align		4
.L_43:
        /*00fc*/ 	.byte	0x04, 0x36
        /*00fe*/ 	.short	(.L_45 - .L_44)
.L_44:
        /*0100*/ 	.word	0x00000008
.L_45:


//--------------------- .nv.info._Z31computeMSTEdgeReplacementKernelPKiS0_S0_PKbS0_S0_S0_P15ReplacementInfoix --------------------------
	.section	.nv.info._Z31computeMSTEdgeReplacementKernelPKiS0_S0_PKbS0_S0_S0_P15ReplacementInfoix,"",@"SHT_CUDA_INFO"
	.sectionflags	@""
	.align	4


	//----- nvinfo : EIATTR_CUDA_API_VERSION
	.align		4
        /*0000*/ 	.byte	0x04, 0x37
        /*0002*/ 	.short	(.L_47 - .L_46)
.L_46:
        /*0004*/ 	.word	0x00000082


	//----- nvinfo : EIATTR_KPARAM_INFO
	.align		4
.L_47:
        /*0008*/ 	.byte	0x04, 0x17
        /*000a*/ 	.short	(.L_49 - .L_48)
.L_48:
        /*000c*/ 	.word	0x00000000
        /*0010*/ 	.short	0x0009
        /*0012*/ 	.short	0x0048
        /*0014*/ 	.byte	0x00, 0xf0, 0x21, 0x00


	//----- nvinfo : EIATTR_KPARAM_INFO
	.align		4
.L_49:
        /*0018*/ 	.byte	0x04, 0x17
        /*001a*/ 	.short	(.L_51 - .L_50)
.L_50:
        /*001c*/ 	.word	0x00000000
        /*0020*/ 	.short	0x0008
        /*0022*/ 	.short	0x0040
        /*0024*/ 	.byte	0x00, 0xf0, 0x11, 0x00


	//----- nvinfo : EIATTR_KPARAM_INFO
	.align		4
.L_51:
        /*0028*/ 	.byte	0x04, 0x17
        /*002a*/ 	.short	(.L_53 - .L_52)
.L_52:
        /*002c*/ 	.word	0x00000000
        /*0030*/ 	.short	0x0007
        /*0032*/ 	.short	0x0038
        /*0034*/ 	.byte	0x00, 0xf5, 0x21, 0x00


	//----- nvinfo : EIATTR_KPARAM_INFO
	.align		4
.L_53:
        /*0038*/ 	.byte	0x04, 0x17
        /*003a*/ 	.short	(.L_55 - .L_54)
.L_54:
        /*003c*/ 	.word	0x00000000
        /*0040*/ 	.short	0x0006
        /*0042*/ 	.short	0x0030
        /*0044*/ 	.byte	0x00, 0xf5, 0x21, 0x00


	//----- nvinfo : EIATTR_KPARAM_INFO
	.align		4
.L_55:
        /*0048*/ 	.byte	0x04, 0x17
        /*004a*/ 	.short	(.L_57 - .L_56)
.L_56:
        /*004c*/ 	.word	0x00000000
        /*0050*/ 	.short	0x0005
        /*0052*/ 	.short	0x0028
        /*0054*/ 	.byte	0x00, 0xf5, 0x21, 0x00


	//----- nvinfo : EIATTR_KPARAM_INFO
	.align		4
.L_57:
        /*0058*/ 	.byte	0x04, 0x17
        /*005a*/ 	.short	(.L_59 - .L_58)
.L_58:
        /*005c*/ 	.word	0x00000000
        /*0060*/ 	.short	0x0004
        /*0062*/ 	.short	0x0020
        /*0064*/ 	.byte	0x00, 0xf5, 0x21, 0x00


	//----- nvinfo : EIATTR_KPARAM_INFO
	.align		4
.L_59:
        /*0068*/ 	.byte	0x04, 0x17
        /*006a*/ 	.short	(.L_61 - .L_60)
.L_60:
        /*006c*/ 	.word	0x00000000
        /*0070*/ 	.short	0x0003
        /*0072*/ 	.short	0x0018
        /*0074*/ 	.byte	0x00, 0xf5, 0x21, 0x00


	//----- nvinfo : EIATTR_KPARAM_INFO
	.align		4
.L_61:
        /*0078*/ 	.byte	0x04, 0x17
        /*007a*/ 	.short	(.L_63 - .L_62)
.L_62:
        /*007c*/ 	.word	0x00000000
        /*0080*/ 	.short	0x0002
        /*0082*/ 	.short	0x0010
        /*0084*/ 	.byte	0x00, 0xf5, 0x21, 0x00


	//----- nvinfo : EIATTR_KPARAM_INFO
	.align		4
.L_63:
        /*0088*/ 	.byte	0x04, 0x17
        /*008a*/ 	.short	(.L_65 - .L_64)
.L_64:
        /*008c*/ 	.word	0x00000000
        /*0090*/ 	.short	0x0001
        /*0092*/ 	.short	0x0008
        /*0094*/ 	.byte	0x00, 0xf5, 0x21, 0x00


	//----- nvinfo : EIATTR_KPARAM_INFO
	.align		4
.L_65:
        /*0098*/ 	.byte	0x04, 0x17
        /*009a*/ 	.short	(.L_67 - .L_66)
.L_66:
        /*009c*/ 	.word	0x00000000
        /*00a0*/ 	.short	0x0000
        /*00a2*/ 	.short	0x0000
        /*00a4*/ 	.byte	0x00, 0xf5, 0x21, 0x00


	//----- nvinfo : EIATTR_SPARSE_MMA_MASK
	.align		4
.L_67:
        /*00a8*/ 	.byte	0x03, 0x50
        /*00aa*/ 	.short	0x0000


	//----- nvinfo : EIATTR_MAXREG_COUNT
	.align		4
        /*00ac*/ 	.byte	0x03, 0x1b
        /*00ae*/ 	.short	0x00ff


	//----- nvinfo : EIATTR_MERCURY_ISA_VERSION
	.align		4
        /*00b0*/ 	.byte	0x03, 0x5f
        /*00b2*/ 	.short	0x0101


	//----- nvinfo : EIATTR_VRC_CTA_INIT_COUNT
	.align		4
        /*00b4*/ 	.byte	0x02, 0x4a
	.zero		1
	.zero		1


	//----- nvinfo : EIATTR_EXIT_INSTR_OFFSETS
	.align		4
        /*00b8*/ 	.byte	0x04, 0x1c
        /*00ba*/ 	.short	(.L_69 - .L_68)


	//   ....[0]....
.L_68:
        /*00bc*/ 	.word	0x00000070


	//   ....[1]....
        /*00c0*/ 	.word	0x000000e0


	//   ....[2]....
        /*00c4*/ 	.word	0x00001f40


	//   ....[3]....
        /*00c8*/ 	.word	0x00001fb0


	//----- nvinfo : EIATTR_CRS_STACK_SIZE
	.align		4
.L_69:
        /*00cc*/ 	.byte	0x04, 0x1e
        /*00ce*/ 	.short	(.L_71 - .L_70)
.L_70:
        /*00d0*/ 	.word	0x00000000


	//----- nvinfo : EIATTR_CBANK_PARAM_SIZE
	.align		4
.L_71:
        /*00d4*/ 	.byte	0x03, 0x19
        /*00d6*/ 	.short	0x0050


	//----- nvinfo : EIATTR_PARAM_CBANK
	.align		4
        /*00d8*/ 	.byte	0x04, 0x0a
        /*00da*/ 	.short	(.L_73 - .L_72)
	.align		4
.L_72:
        /*00dc*/ 	.word	index@(.nv.constant0._Z31computeMSTEdgeReplacementKernelPKiS0_S0_PKbS0_S0_S0_P15ReplacementInfoix)
        /*00e0*/ 	.short	0x0380
        /*00e2*/ 	.short	0x0050


	//----- nvinfo : EIATTR_SW_WAR
	.align		4
.L_73:
        /*00e4*/ 	.byte	0x04, 0x36
        /*00e6*/ 	.short	(.L_75 - .L_74)
.L_74:
        /*00e8*/ 	.word	0x00000008
.L_75:


//--------------------- .nv.callgraph             --------------------------
	.section	.nv.callgraph,"",@"SHT_CUDA_CALLGRAPH"
	.align	4
	.sectionentsize	8
	.align		4
        /*0000*/ 	.word	0x00000000
	.align		4
        /*0004*/ 	.word	0xffffffff
	.align		4
        /*0008*/ 	.word	0x00000000
	.align		4
        /*000c*/ 	.word	0xfffffffe
	.align		4
        /*0010*/ 	.word	0x00000000
	.align		4
        /*0014*/ 	.word	0xfffffffd
	.align		4
        /*0018*/ 	.word	0x00000000
	.align		4
        /*001c*/ 	.word	0xfffffffc


//--------------------- .text._Z29findMSTEdgeReplacementsKernelPKiiS0_S0_S0_PKbS0_S0_S0_P15ReplacementInfoix --------------------------
	.section	.text._Z29findMSTEdgeReplacementsKernelPKiiS0_S0_S0_PKbS0_S0_S0_P15ReplacementInfoix,"ax",@progbits
	.align	128
        .global         _Z29findMSTEdgeReplacementsKernelPKiiS0_S0_S0_PKbS0_S0_S0_P15ReplacementInfoix
        .type           _Z29findMSTEdgeReplacementsKernelPKiiS0_S0_S0_PKbS0_S0_S0_P15ReplacementInfoix,@function
        .size           _Z29findMSTEdgeReplacementsKernelPKiiS0_S0_S0_PKbS0_S0_S0_P15ReplacementInfoix,(.L_x_27 - _Z29findMSTEdgeReplacementsKernelPKiiS0_S0_S0_PKbS0_S0_S0_P15ReplacementInfoix)
        .other          _Z29findMSTEdgeReplacementsKernelPKiiS0_S0_S0_PKbS0_S0_S0_P15ReplacementInfoix,@"STO_CUDA_ENTRY STV_DEFAULT"
_Z29findMSTEdgeReplacementsKernelPKiiS0_S0_S0_PKbS0_S0_S0_P15ReplacementInfoix:
.text._Z29findMSTEdgeReplacementsKernelPKiiS0_S0_S0_PKbS0_S0_S0_P15ReplacementInfoix:
[----:B------:R-:W-:Y:S01]  /*0000*/  LDC R1, c[0x0][0x37c] ;  /* 0x0000df00ff017b82 */ /* 0x000fe20000000800 */
[----:B------:R-:W0:Y:S07]  /*0010*/  S2R R0, SR_TID.X ;  /* 0x0000000000007919 */ /* 0x000e2e0000002100 */
[----:B------:R-:W0:Y:S01]  /*0020*/  S2UR UR4, SR_CTAID.X ;  /* 0x00000000000479c3 */ /* 0x000e220000002500 */
[----:B------:R-:W1:Y:S01]  /*0030*/  LDCU UR5, c[0x0][0x388] ;  /* 0x00007100ff0577ac */ /* 0x000e620008000800 */
[----:B------:R-:W2:Y:S06]  /*0040*/  LDCU.64 UR14, c[0x0][0x3a0] ;  /* 0x00007400ff0e77ac */ /* 0x000eac0008000a00 */
[----:B------:R-:W0:Y:S02]  /*0050*/  LDC R3, c[0x0][0x360] ;  /* 0x0000d800ff037b82 */ /* 0x000e240000000800 */
[----:B0-----:R-:W-:-:S05]  /*0060*/  IMAD R3, R3, UR4, R0 ;  /* 0x0000000403037c24 */ /* 0x001fca000f8e0200 */
[----:B-1----:R-:W-:-:S13]  /*0070*/  ISETP.GE.AND P0, PT, R3, UR5, PT ;  /* 0x0000000503007c0c */ /* 0x002fda000bf06270 */
[----:B--2---:R-:W-:Y:S05]  /*0080*/  @P0 EXIT ;  /* 0x000000000000094d */ /* 0x004fea0003800000 */
[----:B------:R-:W0:Y:S01]  /*0090*/  LDC.64 R6, c[0x0][0x380] ;  /* 0x0000e000ff067b82 */ /* 0x000e220000000a00 */
[----:B------:R-:W1:Y:S01]  /*00a0*/  LDCU.64 UR6, c[0x0][0x358] ;  /* 0x00006b00ff0677ac */ /* 0x000e620008000a00 */
[----:B------:R-:W2:Y:S01]  /*00b0*/  LDCU UR4, c[0x0][0x3d0] ;  /* 0x00007a00ff0477ac */ /* 0x000ea20008000800 */
[----:B0-----:R-:W-:-:S05]  /*00c0*/  IMAD.WIDE R6, R3, 0x4, R6 ;  /* 0x0000000403067825 */ /* 0x001fca00078e0206 */
[----:B-1----:R0:W5:Y:S01]  /*00d0*/  LDG.E.CONSTANT R0, desc[UR6][R6.64] ;  /* 0x0000000606007981 */ /* 0x002162000c1e9900 */
[----:B--2---:R-:W-:Y:S01]  /*00e0*/  UISETP.GE.AND UP0, UPT, UR4, 0x1, UPT ;  /* 0x000000010400788c */ /* 0x004fe2000bf06270 */
[----:B------:R-:W-:Y:S02]  /*00f0*/  MOV R2, 0xffffffff ;  /* 0xffffffff00027802 */ /* 0x000fe40000000f00 */
[----:B------:R-:W-:Y:S02]  /*0100*/  MOV R3, 0xffffffff ;  /* 0xffffffff00037802 */ /* 0x000fe40000000f00 */
[----:B------:R-:W-:-:S04]  /*0110*/  MOV R4, 0x7fffffff ;  /* 0x7fffffff00047802 */ /* 0x000fc80000000f00 */
[----:B0-----:R-:W-:Y:S05]  /*0120*/  BRA.U !UP0, `(.L_x_0) ;  /* 0x0000002108187547 */ /* 0x001fea000b800000 */
[----:B------:R-:W0:Y:S08]  /*0130*/  LDC.64 R2, c[0x0][0x3a0] ;  /* 0x0000e800ff027b82 */ /* 0x000e300000000a00 */
[----:B------:R-:W1:Y:S08]  /*0140*/  LDC.64 R10, c[0x0][0x3b0] ;  /* 0x0000ec00ff0a7b82 */ /* 0x000e700000000a00 */
[----:B------:R-:W2:Y:S08]  /*0150*/  LDC.64 R12, c[0x0][0x3b8] ;  /* 0x0000ee00ff0c7b82 */ /* 0x000eb00000000a00 */
[----:B------:R-:W3:Y:S01]  /*0160*/  LDC.64 R14, c[0x0][0x3c0] ;  /* 0x0000f000ff0e7b82 */ /* 0x000ee20000000a00 */
[----:B0----5:R-:W-:-:S07]  /*0170*/  IMAD.WIDE R2, R0, 0x4, R2 ;  /* 0x0000000400027825 */ /* 0x021fce00078e0202 */
[----:B------:R-:W0:Y:S08]  /*0180*/  LDC.64 R16, c[0x0][0x3b0] ;  /* 0x0000ec00ff107b82 */ /* 0x000e300000000a00 */
[----:B------:R-:W4:Y:S01]  /*0190*/  LDC.64 R18, c[0x0][0x3b8] ;  /* 0x0000ee00ff127b82 */ /* 0x000f220000000a00 */
[----:B------:R-:W-:Y:S01]  /*01a0*/  HFMA2 R7, -RZ, RZ, 0, 0 ;  /* 0x00000000ff077431 */ /* 0x000fe200000001ff */
[----:B------:R1:W5:Y:S01]  /*01b0*/  LDG.E.CONSTANT R5, desc[UR6][R2.64] ;  /* 0x0000000602057981 */ /* 0x000362000c1e9900 */
[----:B------:R-:W-:Y:S01]  /*01c0*/  MOV R4, 0x7fffffff ;  /* 0x7fffffff00047802 */ /* 0x000fe20000000f00 */
[----:B------:R-:W0:Y:S01]  /*01d0*/  LDCU.64 UR12, c[0x0][0x3a8] ;  /* 0x00007500ff0c77ac */ /* 0x000e220008000a00 */
[----:B------:R-:W0:Y:S01]  /*01e0*/  LDCU.64 UR10, c[0x0][0x390] ;  /* 0x00007200ff0a77ac */ /* 0x000e220008000a00 */
[----:B-1----:R-:W-:Y:S01]  /*01f0*/  MOV R3, 0xffffffff ;  /* 0xffffffff00037802 */ /* 0x002fe20000000f00 */
[----:B------:R-:W1:Y:S01]  /*0200*/  LDCU.64 UR8, c[0x0][0x398] ;  /* 0x00007300ff0877ac */ /* 0x000e620008000a00 */
[----:B------:R-:W-:Y:S01]  /*0210*/  MOV R2, 0xffffffff ;  /* 0xffffffff00027802 */ /* 0x000fe20000000f00 */
[----:B------:R-:W0:Y:S01]  /*0220*/  LDCU.64 UR16, c[0x0][0x3d8] ;  /* 0x00007b00ff1077ac */ /* 0x000e220008000a00 */
[----:B--23--:R-:W-:-:S12]  /*0230*/  UIADD3 UR4, UPT, UPT, -UR4, URZ, URZ ;  /* 0x000000ff04047290 */ /* 0x00cfd8000fffe1ff */
.L_x_21:
[----:B0-----:R-:W-:Y:S02]  /*0240*/  MOV R8, UR12 ;  /* 0x0000000c00087c02 */ /* 0x001fe40008000f00 */
[----:B------:R-:W-:-:S05]  /*0250*/  MOV R9, UR13 ;  /* 0x0000000d00097c02 */ /* 0x000fca0008000f00 */
[----:B------:R-:W2:Y:S02]  /*0260*/  LDG.E.U8.CONSTANT R8, desc[UR6][R8.64] ;  /* 0x0000000608087981 */ /* 0x000ea4000c1e9100 */
[----:B--2---:R-:W-:-:S13]  /*0270*/  ISETP.NE.AND P0, PT, R8, RZ, PT ;  /* 0x000000ff0800720c */ /* 0x004fda0003f05270 */
[----:B---3--:R-:W-:Y:S05]  /*0280*/  @P0 BRA `(.L_x_1) ;  /* 0x0000001c00900947 */ /* 0x008fea0003800000 */
[----:B------:R-:W-:Y:S02]  /*0290*/  MOV R29, UR11 ;  /* 0x0000000b001d7c02 */ /* 0x000fe40008000f00 */
[----:B-1----:R-:W-:Y:S02]  /*02a0*/  MOV R8, UR8 ;  /* 0x0000000800087c02 */ /* 0x002fe40008000f00 */
[----:B------:R-:W-:Y:S02]  /*02b0*/  MOV R28, UR10 ;  /* 0x0000000a001c7c02 */ /* 0x000fe40008000f00 */
[----:B------:R-:W-:-:S03]  /*02c0*/  MOV R9, UR9 ;  /* 0x0000000900097c02 */ /* 0x000fc60008000f00 */
[----:B------:R-:W2:Y:S04]  /*02d0*/  LDG.E.CONSTANT R29, desc[UR6][R28.64] ;  /* 0x000000061c1d7981 */ /* 0x000ea8000c1e9900 */
[----:B------:R-:W3:Y:S01]  /*02e0*/  LDG.E.CONSTANT R8, desc[UR6][R8.64] ;  /* 0x0000000608087981 */ /* 0x000ee2000c1e9900 */
[----:B--2---:R-:W-:-:S04]  /*02f0*/  IMAD.WIDE R24, R29, 0x4, R14 ;  /* 0x000000041d187825 */ /* 0x004fc800078e020e */
[----:B---3--:R-:W-:Y:S02]  /*0300*/  IMAD.WIDE R26, R8, 0x4, R14 ;  /* 0x00000004081a7825 */ /* 0x008fe400078e020e */
[----:B------:R-:W2:Y:S04]  /*0310*/  LDG.E.CONSTANT R24, desc[UR6][R24.64] ;  /* 0x0000000618187981 */ /* 0x000ea8000c1e9900 */
[----:B------:R-:W2:Y:S02]  /*0320*/  LDG.E.CONSTANT R27, desc[UR6][R26.64] ;  /* 0x000000061a1b7981 */ /* 0x000ea4000c1e9900 */
[----:B--2---:R-:W-:-:S04]  /*0330*/  ISETP.GE.AND P0, PT, R24, R27, PT ;  /* 0x0000001b1800720c */ /* 0x004fc80003f06270 */
[----:B------:R-:W-:Y:S02]  /*0340*/  SEL R6, R8, R29, !P0 ;  /* 0x0000001d08067207 */ /* 0x000fe40004000000 */
[----:B------:R-:W-:-:S03]  /*0350*/  SEL R9, R29, R8, !P0 ;  /* 0x000000081d097207 */ /* 0x000fc60004000000 */
[----:B------:R-:W-:-:S04]  /*0360*/  IMAD.WIDE R20, R6, 0x4, R14 ;  /* 0x0000000406147825 */ /* 0x000fc800078e020e */
[----:B------:R-:W-:Y:S01]  /*0370*/  IMAD.WIDE R22, R9, 0x4, R14 ;  /* 0x0000000409167825 */ /* 0x000fe200078e020e */
[----:B------:R-:W2:Y:S05]  /*0380*/  LDG.E.CONSTANT R28, desc[UR6][R20.64] ;  /* 0x00000006141c7981 */ /* 0x000eaa000c1e9900 */
[----:B------:R-:W3:Y:S01]  /*0390*/  LDG.E.CONSTANT R22, desc[UR6][R22.64] ;  /* 0x0000000616167981 */ /* 0x000ee2000c1e9900 */
[----:B------:R-:W-:Y:S02]  /*03a0*/  MOV R8, RZ ;  /* 0x000000ff00087202 */ /* 0x000fe40000000f00 */
[----:B--2---:R-:W-:-:S04]  /*03b0*/  IADD3 R29, PT, PT, R28, -0x10000, RZ ;  /* 0xffff00001c1d7810 */ /* 0x004fc80007ffe0ff */
[----:B---3--:R-:W-:-:S13]  /*03c0*/  ISETP.GE.AND P0, PT, R29, R22, PT ;  /* 0x000000161d00720c */ /* 0x008fda0003f06270 */
[----:B------:R-:W-:Y:S05]  /*03d0*/  @!P0 BRA `(.L_x_2) ;  /* 0x0000000000208947 */ /* 0x000fea0003800000 */
[----:B------:R-:W-:-:S04]  /*03e0*/  IMAD R25, R6, 0x11, RZ ;  /* 0x0000001106197824 */ /* 0x000fc800078e02ff */
[----:B------:R-:W-:-:S05]  /*03f0*/  IMAD.WIDE R26, R25, 0x4, R10 ;  /* 0x00000004191a7825 */ /* 0x000fca00078e020a */
[----:B------:R-:W2:Y:S01]  /*0400*/  LDG.E.CONSTANT R6, desc[UR6][R26.64+0x40] ;  /* 0x000040061a067981 */ /* 0x000ea2000c1e9900 */
[----:B------:R-:W-:-:S06]  /*0410*/  IMAD.WIDE R24, R25, 0x4, R12 ;  /* 0x0000000419187825 */ /* 0x000fcc00078e020c */
[----:B------:R-:W3:Y:S01]  /*0420*/  LDG.E.CONSTANT R24, desc[UR6][R24.64+0x40] ;  /* 0x0000400618187981 */ /* 0x000ee2000c1e9900 */
[----:B--2---:R-:W-:-:S05]  /*0430*/  IMAD.WIDE R20, R6, 0x4, R14 ;  /* 0x0000000406147825 */ /* 0x004fca00078e020e */
[----:B------:R0:W5:Y:S01]  /*0440*/  LDG.E.CONSTANT R28, desc[UR6][R20.64] ;  /* 0x00000006141c7981 */ /* 0x000162000c1e9900 */
[----:B---3--:R-:W-:-:S07]  /*0450*/  VIMNMX R8, PT, PT, RZ, R24, !PT ;  /* 0x00000018ff087248 */ /* 0x008fce0007fe0100 */
.L_x_2:
[----:B0----5:R-:W-:-:S04]  /*0460*/  IADD3 R21, PT, PT, R28, -0x8000, RZ ;  /* 0xffff80001c157810 */ /* 0x021fc80007ffe0ff */
[----:B------:R-:W-:-:S13]  /*0470*/  ISETP.GE.AND P0, PT, R21, R22, PT ;  /* 0x000000161500720c */ /* 0x000fda0003f06270 */
        /* <DEDUP_REMOVED lines=8> */
[----:B---3--:R-:W-:-:S07]  /*0500*/  VIMNMX R8, PT, PT, R8, R21, !PT ;  /* 0x0000001508087248 */ /* 0x008fce0007fe0100 */
.L_x_3:
[----:B-----5:R-:W-:-:S04]  /*0510*/  IADD3 R21, PT, PT, R28, -0x4000, RZ ;  /* 0xffffc0001c157810 */ /* 0x020fc80007ffe0ff */
[----:B------:R-:W-:-:S13]  /*0520*/  ISETP.GE.AND P0, PT, R21, R22, PT ;  /* 0x000000161500720c */ /* 0x000fda0003f06270 */
[----:B------:R-:W-:Y:S05]  /*0530*/  @!P0 BRA `(.L_x_4) ;  /* 0x0000000000208947 */ /* 0x000fea0003800000 */
[----:B------:R-:W-:-:S04]  /*0540*/  IMAD R21, R6, 0x11, RZ ;  /* 0x0000001106157824 */ /* 0x000fc800078e02ff */
[----:B------:R-:W-:-:S05]  /*0550*/  IMAD.WIDE R26, R21, 0x4, R10 ;  /* 0x00000004151a7825 */ /* 0x000fca00078e020a */
[----:B------:R-:W0:Y:S01]  /*0560*/  LDG.E.CONSTANT R6, desc[UR6][R26.64+0x38] ;  /* 0x000038061a067981 */ /* 0x000e22000c1e9900 */
[----:B------:R-:W-:-:S06]  /*0570*/  IMAD.WIDE R20, R21, 0x4, R12 ;  /* 0x0000000415147825 */ /* 0x000fcc00078e020c */
[----:B------:R-:W2:Y:S01]  /*0580*/  LDG.E.CONSTANT R21, desc[UR6][R20.64+0x38] ;  /* 0x0000380614157981 */ /* 0x000ea2000c1e9900 */
[----:B0-----:R-:W-:-:S05]  /*0590*/  IMAD.WIDE R24, R6, 0x4, R14 ;  /* 0x0000000406187825 */ /* 0x001fca00078e020e */
[----:B------:R1:W5:Y:S01]  /*05a0*/  LDG.E.CONSTANT R28, desc[UR6][R24.64] ;  /* 0x00000006181c7981 */ /* 0x000362000c1e9900 */
[----:B--2---:R-:W-:-:S07]  /*05b0*/  VIMNMX R8, PT, PT, R8, R21, !PT ;  /* 0x0000001508087248 */ /* 0x004fce0007fe0100 */
.L_x_4:
[----:B-----5:R-:W-:-:S04]  /*05c0*/  IADD3 R21, PT, PT, R28, -0x2000, RZ ;  /* 0xffffe0001c157810 */ /* 0x020fc80007ffe0ff */
[----:B------:R-:W-:-:S13]  /*05d0*/  ISETP.GE.AND P0, PT, R21, R22, PT ;  /* 0x000000161500720c */ /* 0x000fda0003f06270 */
[----:B------:R-:W-:Y:S05]  /*05e0*/  @!P0 BRA `(.L_x_5) ;  /* 0x0000000000208947 */ /* 0x000fea0003800000 */
[----:B------:R-:W-:-:S05]  /*05f0*/  LEA R21, R6, R6, 0x4 ;  /* 0x0000000606157211 */ /* 0x000fca00078e20ff */
[----:B------:R-:W-:-:S05]  /*0600*/  IMAD.WIDE R26, R21, 0x4, R10 ;  /* 0x00000004151a7825 */ /* 0x000fca00078e020a */
[----:B------:R-:W0:Y:S01]  /*0610*/  LDG.E.CONSTANT R6, desc[UR6][R26.64+0x34] ;  /* 0x000034061a067981 */ /* 0x000e22000c1e9900 */
[----:B------:R-:W-:-:S06]  /*0620*/  IMAD.WIDE R20, R21, 0x4, R12 ;  /* 0x0000000415147825 */ /* 0x000fcc00078e020c */
[----:B------:R-:W2:Y:S01]  /*0630*/  LDG.E.CONSTANT R21, desc[UR6][R20.64+0x34] ;  /* 0x0000340614157981 */ /* 0x000ea2000c1e9900 */
[----:B01----:R-:W-:-:S05]  /*0640*/  IMAD.WIDE R24, R6, 0x4, R14 ;  /* 0x0000000406187825 */ /* 0x003fca00078e020e */
[----:B------:R3:W5:Y:S01]  /*0650*/  LDG.E.CONSTANT R28, desc[UR6][R24.64] ;  /* 0x00000006181c7981 */ /* 0x000762000c1e9900 */
[----:B--2---:R-:W-:-:S07]  /*0660*/  VIMNMX R8, PT, PT, R8, R21, !PT ;  /* 0x0000001508087248 */ /* 0x004fce0007fe0100 */
.L_x_5:
        /* <DEDUP_REMOVED lines=8> */
[----:B01-3--:R-:W-:-:S05]  /*06f0*/  IMAD.WIDE R24, R6, 0x4, R14 ;  /* 0x0000000406187825 */ /* 0x00bfca00078e020e */
[----:B------:R0:W5:Y:S01]  /*0700*/  LDG.E.CONSTANT R28, desc[UR6][R24.64] ;  /* 0x00000006181c7981 */ /* 0x000162000c1e9900 */
[----:B--2---:R-:W-:-:S07]  /*0710*/  VIMNMX R8, PT, PT, R8, R21, !PT ;  /* 0x0000001508087248 */ /* 0x004fce0007fe0100 */
.L_x_6:
        /* <DEDUP_REMOVED lines=11> */
.L_x_7:
        /* <DEDUP_REMOVED lines=11> */
.L_x_8:
        /* <DEDUP_REMOVED lines=8> */
[----:B01-3--:R-:W-:-:S05]  /*0900*/  IMAD.WIDE R24, R6, 0x4, R14 ;  /* 0x0000000406187825 */ /* 0x00bfca00078e020e */
[----:B------:R0:W5:Y:S01]  /*0910*/  LDG.E.CONSTANT R28, desc[UR6][R24.64] ;  /* 0x00000006181c7981 */ /* 0x000162000c1e9900 */
[----:B--2---:R-:W-:-:S07]  /*0920*/  VIMNMX R8, PT, PT, R8, R21, !PT ;  /* 0x0000001508087248 */ /* 0x004fce0007fe0100 */
.L_x_9:
        /* <DEDUP_REMOVED lines=11> */
.L_x_10:
        /* <DEDUP_REMOVED lines=11> */
.L_x_11:
        /* <DEDUP_REMOVED lines=11> */
.L_x_12:
        /* <DEDUP_REMOVED lines=11> */
.L_x_13:
        /* <DEDUP_REMOVED lines=11> */
.L_x_14:
        /* <DEDUP_REMOVED lines=11> */
.L_x_15:
        /* <DEDUP_REMOVED lines=11> */
.L_x_16:
        /* <DEDUP_REMOVED lines=11> */
.L_x_17:
[----:B-----5:R-:W-:-:S04]  /*0eb0*/  IADD3 R21, PT, PT, R28, -0x1, RZ ;  /* 0xffffffff1c157810 */ /* 0x020fc80007ffe0ff */
[----:B------:R-:W-:-:S13]  /*0ec0*/  ISETP.GE.AND P0, PT, R21, R22, PT ;  /* 0x000000161500720c */ /* 0x000fda0003f06270 */
[----:B------:R-:W-:Y:S05]  /*0ed0*/  @!P0 BRA `(.L_x_18) ;  /* 0x0000000000188947 */ /* 0x000fea0003800000 */
[----:B------:R-:W-:-:S04]  /*0ee0*/  IMAD R21, R6, 0x11, RZ ;  /* 0x0000001106157824 */ /* 0x000fc800078e02ff */
[----:B------:R-:W-:-:S04]  /*0ef0*/  IMAD.WIDE R22, R21, 0x4, R12 ;  /* 0x0000000415167825 */ /* 0x000fc800078e020c */
[----:B------:R-:W-:Y:S02]  /*0f00*/  IMAD.WIDE R20, R21, 0x4, R10 ;  /* 0x0000000415147825 */ /* 0x000fe400078e020a */
[----:B------:R-:W2:Y:S04]  /*0f10*/  LDG.E.CONSTANT R23, desc[UR6][R22.64] ;  /* 0x0000000616177981 */ /* 0x000ea8000c1e9900 */
[----:B------:R0:W5:Y:S02]  /*0f20*/  LDG.E.CONSTANT R6, desc[UR6][R20.64] ;  /* 0x0000000614067981 */ /* 0x000164000c1e9900 */
[----:B0-2---:R-:W-:-:S07]  /*0f30*/  VIMNMX R8, PT, PT, R8, R23, !PT ;  /* 0x0000001708087248 */ /* 0x005fce0007fe0100 */
.L_x_18:
[----:B-----5:R-:W-:-:S13]  /*0f40*/  ISETP.NE.AND P0, PT, R6, R9, PT ;  /* 0x000000090600720c */ /* 0x020fda0003f05270 */
[----:B------:R-:W-:Y:S05]  /*0f50*/  @!P0 BRA `(.L_x_19) ;  /* 0x0000001000148947 */ /* 0x000fea0003800000 */
[----:B01-3--:R-:W-:Y:S02]  /*0f60*/  IMAD R25, R6, 0x11, RZ ;  /* 0x0000001106197824 */ /* 0x00bfe400078e02ff */
[----:B------:R-:W-:Y:S02]  /*0f70*/  IMAD R29, R9, 0x11, RZ ;  /* 0x00000011091d7824 */ /* 0x000fe400078e02ff */
[----:B------:R-:W-:-:S04]  /*0f80*/  IMAD.WIDE R22, R25, 0x4, R16 ;  /* 0x0000000419167825 */ /* 0x000fc800078e0210 */
[----:B------:R-:W-:Y:S02]  /*0f90*/  IMAD.WIDE R20, R29, 0x4, R16 ;  /* 0x000000041d147825 */ /* 0x000fe400078e0210 */
[----:B------:R-:W2:Y:S04]  /*0fa0*/  LDG.E.CONSTANT R22, desc[UR6][R22.64+0x40] ;  /* 0x0000400616167981 */ /* 0x000ea8000c1e9900 */
[----:B------:R-:W2:Y:S02]  /*0fb0*/  LDG.E.CONSTANT R21, desc[UR6][R20.64+0x40] ;  /* 0x0000400614157981 */ /* 0x000ea4000c1e9900 */
[----:B--2---:R-:W-:-:S13]  /*0fc0*/  ISETP.NE.AND P0, PT, R22, R21, PT ;  /* 0x000000151600720c */ /* 0x004fda0003f05270 */
[----:B------:R-:W-:Y:S01]  /*0fd0*/  @P0 MOV R6, R22 ;  /* 0x0000001600060202 */ /* 0x000fe20000000f00 */
[--C-:B----4-:R-:W-:Y:S01]  /*0fe0*/  @P0 IMAD.WIDE R22, R25, 0x4, R18.reuse ;  /* 0x0000000419160825 */ /* 0x110fe200078e0212 */
[----:B------:R-:W-:Y:S02]  /*0ff0*/  @P0 MOV R9, R21 ;  /* 0x0000001500090202 */ /* 0x000fe40000000f00 */
[----:B------:R-:W-:Y:S01]  /*1000*/  LEA R25, R6, R6, 0x4 ;  /* 0x0000000606197211 */ /* 0x000fe200078e20ff */
[----:B------:R-:W-:Y:S02]  /*1010*/  @P0 IMAD.WIDE R28, R29, 0x4, R18 ;  /* 0x000000041d1c0825 */ /* 0x000fe400078e0212 */
[----:B------:R-:W2:Y:S02]  /*1020*/  @P0 LDG.E.CONSTANT R23, desc[UR6][R22.64+0x40] ;  /* 0x0000400616170981 */ /* 0x000ea4000c1e9900 */
[----:B------:R-:W-:Y:S02]  /*1030*/  IMAD R24, R9, 0x11, RZ ;  /* 0x0000001109187824 */ /* 0x000fe400078e02ff */
[--C-:B------:R-:W-:Y:S01]  /*1040*/  IMAD.WIDE R26, R25, 0x4, R16.reuse ;  /* 0x00000004191a7825 */ /* 0x100fe200078e0210 */
[----:B------:R-:W2:Y:S03]  /*1050*/  @P0 LDG.E.CONSTANT R28, desc[UR6][R28.64+0x40] ;  /* 0x000040061c1c0981 */ /* 0x000ea6000c1e9900 */
[----:B------:R-:W-:-:S02]  /*1060*/  IMAD.WIDE R20, R24, 0x4, R16 ;  /* 0x0000000418147825 */ /* 0x000fc400078e0210 */
[----:B------:R-:W3:Y:S04]  /*1070*/  LDG.E.CONSTANT R27, desc[UR6][R26.64+0x3c] ;  /* 0x00003c061a1b7981 */ /* 0x000ee8000c1e9900 */
[----:B------:R-:W3:Y:S01]  /*1080*/  LDG.E.CONSTANT R26, desc[UR6][R20.64+0x3c] ;  /* 0x00003c06141a7981 */ /* 0x000ee2000c1e9900 */
[----:B--2---:R-:W-:Y:S02]  /*1090*/  @P0 VIMNMX3 R8, R23, R28, R8, !PT ;  /* 0x0000001c1708020f */ /* 0x004fe40007800108 */
[----:B---3--:R-:W-:-:S13]  /*10a0*/  ISETP.NE.AND P1, PT, R27, R26, PT ;  /* 0x0000001a1b00720c */ /* 0x008fda0003f25270 */
[----:B------:R-:W0:Y:S01]  /*10b0*/  @P1 LDC.64 R20, c[0x0][0x3b8] ;  /* 0x0000ee00ff141b82 */ /* 0x000e220000000a00 */
[----:B------:R-:W-:Y:S02]  /*10c0*/  @P1 MOV R9, R26 ;  /* 0x0000001a00091202 */ /* 0x000fe40000000f00 */
[----:B------:R-:W-:-:S03]  /*10d0*/  @P1 MOV R6, R27 ;  /* 0x0000001b00061202 */ /* 0x000fc60000000f00 */
[----:B------:R-:W-:Y:S02]  /*10e0*/  IMAD R28, R9, 0x11, RZ ;  /* 0x00000011091c7824 */ /* 0x000fe400078e02ff */
[----:B------:R-:W-:Y:S02]  /*10f0*/  IMAD R29, R6, 0x11, RZ ;  /* 0x00000011061d7824 */ /* 0x000fe400078e02ff */
[----:B------:R-:W-:-:S06]  /*1100*/  IMAD.WIDE R26, R28, 0x4, R16 ;  /* 0x000000041c1a7825 */ /* 0x000fcc00078e0210 */
[----:B------:R-:W2:Y:S01]  /*1110*/  LDG.E.CONSTANT R26, desc[UR6][R26.64+0x38] ;  /* 0x000038061a1a7981 */ /* 0x000ea2000c1e9900 */
[----:B0-----:R-:W-:-:S04]  /*1120*/  @P1 IMAD.WIDE R22, R25, 0x4, R20 ;  /* 0x0000000419161825 */ /* 0x001fc800078e0214 */
[----:B------:R-:W-:Y:S02]  /*1130*/  @P1 IMAD.WIDE R24, R24, 0x4, R20 ;  /* 0x0000000418181825 */ /* 0x000fe400078e0214 */
[----:B------:R-:W3:Y:S02]  /*1140*/  @P1 LDG.E.CONSTANT R23, desc[UR6][R22.64+0x3c] ;  /* 0x00003c0616171981 */ /* 0x000ee4000c1e9900 */
[----:B------:R-:W-:Y:S02]  /*1150*/  IMAD.WIDE R20, R29, 0x4, R16 ;  /* 0x000000041d147825 */ /* 0x000fe400078e0210 */
[----:B------:R-:W3:Y:S04]  /*1160*/  @P1 LDG.E.CONSTANT R24, desc[UR6][R24.64+0x3c] ;  /* 0x00003c0618181981 */ /* 0x000ee8000c1e9900 */
[----:B------:R-:W2:Y:S02]  /*1170*/  LDG.E.CONSTANT R25, desc[UR6][R20.64+0x38] ;  /* 0x0000380614197981 */ /* 0x000ea4000c1e9900 */
[----:B--2---:R-:W-:-:S13]  /*1180*/  ISETP.NE.AND P0, PT, R25, R26, PT ;  /* 0x0000001a1900720c */ /* 0x004fda0003f05270 */
[----:B------:R-:W0:Y:S01]  /*1190*/  @P0 LDC.64 R20, c[0x0][0x3b8] ;  /* 0x0000ee00ff140b82 */ /* 0x000e220000000a00 */
[----:B------:R-:W-:Y:S02]  /*11a0*/  @P0 MOV R9, R26 ;  /* 0x0000001a00090202 */ /* 0x000fe40000000f00 */
[----:B------:R-:W-:Y:S02]  /*11b0*/  @P0 MOV R6, R25 ;  /* 0x0000001900060202 */ /* 0x000fe40000000f00 */
[----:B---3--:R-:W-:Y:S01]  /*11c0*/  @P1 VIMNMX3 R8, R23, R24, R8, !PT ;  /* 0x000000181708120f */ /* 0x008fe20007800108 */
[----:B0-----:R-:W-:Y:S01]  /*11d0*/  @P0 IMAD.WIDE R22, R29, 0x4, R20 ;  /* 0x000000041d160825 */ /* 0x001fe200078e0214 */
[----:B------:R-:W-:-:S03]  /*11e0*/  LEA R29, R6, R6, 0x4 ;  /* 0x00000006061d7211 */ /* 0x000fc600078e20ff */
[----:B------:R-:W-:Y:S02]  /*11f0*/  @P0 IMAD.WIDE R24, R28, 0x4, R20 ;  /* 0x000000041c180825 */ /* 0x000fe400078e0214 */
[----:B------:R-:W2:Y:S02]  /*1200*/  @P0 LDG.E.CONSTANT R23, desc[UR6][R22.64+0x38] ;  /* 0x0000380616170981 */ /* 0x000ea4000c1e9900 */
[----:B------:R-:W-:Y:S02]  /*1210*/  IMAD R28, R9, 0x11, RZ ;  /* 0x00000011091c7824 */ /* 0x000fe400078e02ff */
[--C-:B------:R-:W-:Y:S01]  /*1220*/  IMAD.WIDE R20, R29, 0x4, R16.reuse ;  /* 0x000000041d147825 */ /* 0x100fe200078e0210 */
[----:B------:R-:W2:Y:S03]  /*1230*/  @P0 LDG.E.CONSTANT R24, desc[UR6][R24.64+0x38] ;  /* 0x0000380618180981 */ /* 0x000ea6000c1e9900 */
[----:B------:R-:W-:-:S06]  /*1240*/  IMAD.WIDE R26, R28, 0x4, R16 ;  /* 0x000000041c1a7825 */ /* 0x000fcc00078e0210 */
[----:B------:R-:W3:Y:S04]  /*1250*/  LDG.E.CONSTANT R26, desc[UR6][R26.64+0x34] ;  /* 0x000034061a1a7981 */ /* 0x000ee8000c1e9900 */
[----:B------:R-:W3:Y:S02]  /*1260*/  LDG.E.CONSTANT R25, desc[UR6][R20.64+0x34] ;  /* 0x0000340614197981 */ /* 0x000ee4000c1e9900 */
[----:B---3--:R-:W-:-:S13]  /*1270*/  ISETP.NE.AND P1, PT, R25, R26, PT ;  /* 0x0000001a1900720c */ /* 0x008fda0003f25270 */
[----:B------:R-:W0:Y:S01]  /*1280*/  @P1 LDC.64 R20, c[0x0][0x3b8] ;  /* 0x0000ee00ff141b82 */ /* 0x000e220000000a00 */
[----:B------:R-:W-:Y:S02]  /*1290*/  @P1 MOV R9, R26 ;  /* 0x0000001a00091202 */ /* 0x000fe40000000f00 */
[----:B------:R-:W-:Y:S02]  /*12a0*/  @P1 MOV R6, R25 ;  /* 0x0000001900061202 */ /* 0x000fe40000000f00 */
[----:B--2---:R-:W-:Y:S01]  /*12b0*/  @P0 VIMNMX3 R8, R23, R24, R8, !PT ;  /* 0x000000181708020f */ /* 0x004fe20007800108 */
[----:B0-----:R-:W-:-:S04]  /*12c0*/  @P1 IMAD.WIDE R24, R28, 0x4, R20 ;  /* 0x000000041c181825 */ /* 0x001fc800078e0214 */
[----:B------:R-:W-:Y:S02]  /*12d0*/  @P1 IMAD.WIDE R22, R29, 0x4, R20 ;  /* 0x000000041d161825 */ /* 0x000fe400078e0214 */
[----:B------:R-:W2:Y:S02]  /*12e0*/  @P1 LDG.E.CONSTANT R24, desc[UR6][R24.64+0x34] ;  /* 0x0000340618181981 */ /* 0x000ea4000c1e9900 */
[----:B------:R-:W-:Y:S02]  /*12f0*/  IMAD R28, R9, 0x11, RZ ;  /* 0x00000011091c7824 */ /* 0x000fe400078e02ff */
[----:B------:R-:W-:Y:S01]  /*1300*/  IMAD R29, R6, 0x11, RZ ;  /* 0x00000011061d7824 */ /* 0x000fe200078e02ff */
[----:B------:R-:W2:Y:S01]  /*1310*/  @P1 LDG.E.CONSTANT R23, desc[UR6][R22.64+0x34] ;  /* 0x0000340616171981 */ /* 0x000ea2000c1e9900 */
[----:B------:R-:W-:-:S04]  /*1320*/  IMAD.WIDE R26, R28, 0x4, R16 ;  /* 0x000000041c1a7825 */ /* 0x000fc800078e0210 */
[----:B------:R-:W-:Y:S02]  /*1330*/  IMAD.WIDE R20, R29, 0x4, R16 ;  /* 0x000000041d147825 */ /* 0x000fe400078e0210 */
[----:B------:R-:W3:Y:S04]  /*1340*/  LDG.E.CONSTANT R26, desc[UR6][R26.64+0x30] ;  /* 0x000030061a1a7981 */ /* 0x000ee8000c1e9900 */
[----:B------:R-:W3:Y:S02]  /*1350*/  LDG.E.CONSTANT R25, desc[UR6][R20.64+0x30] ;  /* 0x0000300614197981 */ /* 0x000ee4000c1e9900 */
[----:B---3--:R-:W-:-:S13]  /*1360*/  ISETP.NE.AND P0, PT, R25, R26, PT ;  /* 0x0000001a1900720c */ /* 0x008fda0003f05270 */
[----:B------:R-:W0:Y:S01]  /*1370*/  @P0 LDC.64 R20, c[0x0][0x3b8] ;  /* 0x0000ee00ff140b82 */ /* 0x000e220000000a00 */
[----:B------:R-:W-:Y:S02]  /*1380*/  @P0 MOV R9, R26 ;  /* 0x0000001a00090202 */ /* 0x000fe40000000f00 */
[----:B------:R-:W-:Y:S02]  /*1390*/  @P0 MOV R6, R25 ;  /* 0x0000001900060202 */ /* 0x000fe40000000f00 */
[----:B--2---:R-:W-:Y:S01]  /*13a0*/  @P1 VIMNMX3 R8, R23, R24, R8, !PT ;  /* 0x000000181708120f */ /* 0x004fe20007800108 */
[----:B0-----:R-:W-:Y:S01]  /*13b0*/  @P0 IMAD.WIDE R24, R28, 0x4, R20 ;  /* 0x000000041c180825 */ /* 0x001fe200078e0214 */
[----:B------:R-:W-:-:S03]  /*13c0*/  LEA R28, R9, R9, 0x4 ;  /* 0x00000009091c7211 */ /* 0x000fc600078e20ff */
[----:B------:R-:W-:Y:S02]  /*13d0*/  @P0 IMAD.WIDE R22, R29, 0x4, R20 ;  /* 0x000000041d160825 */ /* 0x000fe400078e0214 */
[----:B------:R-:W2:Y:S02]  /*13e0*/  @P0 LDG.E.CONSTANT R24, desc[UR6][R24.64+0x30] ;  /* 0x0000300618180981 */ /* 0x000ea4000c1e9900 */
[----:B------:R-:W-:Y:S02]  /*13f0*/  IMAD R29, R6, 0x11, RZ ;  /* 0x00000011061d7824 */ /* 0x000fe400078e02ff */
[--C-:B------:R-:W-:Y:S01]  /*1400*/  IMAD.WIDE R26, R28, 0x4, R16.reuse ;  /* 0x000000041c1a7825 */ /* 0x100fe200078e0210 */
[----:B------:R-:W2:Y:S03]  /*1410*/  @P0 LDG.E.CONSTANT R23, desc[UR6][R22.64+0x30] ;  /* 0x0000300616170981 */ /* 0x000ea6000c1e9900 */
[----:B------:R-:W-:-:S02]  /*1420*/  IMAD.WIDE R20, R29, 0x4, R16 ;  /* 0x000000041d147825 */ /* 0x000fc400078e0210 */
        /* <DEDUP_REMOVED lines=159> */
[----:B------:R0:W2:Y:S02]  /*1e20*/  @P1 LDG.E.CONSTANT R20, desc[UR6][R24.64+0x4] ;  /* 0x0000040618141981 */ /* 0x0000a4000c1e9900 */
[----:B------:R-:W-:Y:S02]  /*1e30*/  IMAD R29, R6, 0x11, RZ ;  /* 0x00000011061d7824 */ /* 0x000fe400078e02ff */
[----:B------:R-:W-:Y:S01]  /*1e40*/  IMAD R28, R9, 0x11, RZ ;  /* 0x00000011091c7824 */ /* 0x000fe200078e02ff */
[----:B------:R-:W2:Y:S03]  /*1e50*/  @P1 LDG.E.CONSTANT R23, desc[UR6][R22.64+0x4] ;  /* 0x0000040616171981 */ /* 0x000ea6000c1e9900 */
[----:B------:R-:W-:-:S04]  /*1e60*/  IMAD.WIDE R26, R28, 0x4, R16 ;  /* 0x000000041c1a7825 */ /* 0x000fc800078e0210 */
[----:B0-----:R-:W-:Y:S02]  /*1e70*/  IMAD.WIDE R24, R29, 0x4, R16 ;  /* 0x000000041d187825 */ /* 0x001fe400078e0210 */
[----:B------:R-:W3:Y:S04]  /*1e80*/  LDG.E.CONSTANT R27, desc[UR6][R26.64] ;  /* 0x000000061a1b7981 */ /* 0x000ee8000c1e9900 */
[----:B------:R-:W3:Y:S01]  /*1e90*/  LDG.E.CONSTANT R24, desc[UR6][R24.64] ;  /* 0x0000000618187981 */ /* 0x000ee2000c1e9900 */
[----:B--2---:R-:W-:Y:S02]  /*1ea0*/  @P1 VIMNMX3 R8, R23, R20, R8, !PT ;  /* 0x000000141708120f */ /* 0x004fe40007800108 */
[----:B---3--:R-:W-:-:S13]  /*1eb0*/  ISETP.NE.AND P0, PT, R24, R27, PT ;  /* 0x0000001b1800720c */ /* 0x008fda0003f05270 */
[----:B------:R-:W0:Y:S01]  /*1ec0*/  @P0 LDC.64 R20, c[0x0][0x3b8] ;  /* 0x0000ee00ff140b82 */ /* 0x000e220000000a00 */
[----:B------:R-:W-:Y:S02]  /*1ed0*/  @P0 MOV R6, R24 ;  /* 0x0000001800060202 */ /* 0x000fe40000000f00 */
[----:B------:R-:W-:-:S05]  /*1ee0*/  @P0 MOV R9, R27 ;  /* 0x0000001b00090202 */ /* 0x000fca0000000f00 */
[----:B------:R-:W-:-:S04]  /*1ef0*/  IMAD R25, R9, 0x11, RZ ;  /* 0x0000001109197824 */ /* 0x000fc800078e02ff */
[----:B------:R-:W-:-:S06]  /*1f00*/  IMAD.WIDE R24, R25, 0x4, R18 ;  /* 0x0000000419187825 */ /* 0x000fcc00078e0212 */
[----:B------:R-:W2:Y:S01]  /*1f10*/  LDG.E.CONSTANT R24, desc[UR6][R24.64] ;  /* 0x0000000618187981 */ /* 0x000ea2000c1e9900 */
[----:B0-----:R-:W-:-:S04]  /*1f20*/  @P0 IMAD.WIDE R22, R29, 0x4, R20 ;  /* 0x000000041d160825 */ /* 0x001fc800078e0214 */
[----:B------:R-:W-:Y:S02]  /*1f30*/  @P0 IMAD.WIDE R20, R28, 0x4, R20 ;  /* 0x000000041c140825 */ /* 0x000fe400078e0214 */
[----:B------:R-:W3:Y:S02]  /*1f40*/  @P0 LDG.E.CONSTANT R23, desc[UR6][R22.64] ;  /* 0x0000000616170981 */ /* 0x000ee4000c1e9900 */
[----:B------:R-:W-:Y:S02]  /*1f50*/  IMAD R29, R6, 0x11, RZ ;  /* 0x00000011061d7824 */ /* 0x000fe400078e02ff */
[----:B------:R-:W3:Y:S02]  /*1f60*/  @P0 LDG.E.CONSTANT R20, desc[UR6][R20.64] ;  /* 0x0000000614140981 */ /* 0x000ee4000c1e9900 */
[----:B------:R-:W-:-:S06]  /*1f70*/  IMAD.WIDE R26, R29, 0x4, R18 ;  /* 0x000000041d1a7825 */ /* 0x000fcc00078e0212 */
[----:B------:R-:W2:Y:S01]  /*1f80*/  LDG.E.CONSTANT R27, desc[UR6][R26.64] ;  /* 0x000000061a1b7981 */ /* 0x000ea2000c1e9900 */
[----:B---3--:R-:W-:-:S04]  /*1f90*/  @P0 VIMNMX3 R8, R23, R20, R8, !PT ;  /* 0x000000141708020f */ /* 0x008fc80007800108 */
[----:B--2---:R-:W-:-:S07]  /*1fa0*/  VIMNMX3 R8, R27, R24, R8, !PT ;  /* 0x000000181b08720f */ /* 0x004fce0007800108 */
.L_x_19:
[----:B------:R-:W-:Y:S01]  /*1fb0*/  ISETP.NE.AND P0, PT, R8, R5, PT ;  /* 0x000000050800720c */ /* 0x000fe20003f05270 */
[----:B------:R-:W-:-:S12]  /*1fc0*/  BSSY.RECONVERGENT B0, `(.L_x_1) ;  /* 0x0000010000007945 */ /* 0x000fd80003800200 */
[----:B------:R-:W-:Y:S05]  /*1fd0*/  @P0 BRA `(.L_x_20) ;  /* 0x0000000000380947 */ /* 0x000fea0003800000 */
[----:B------:R-:W-:Y:S02]  /*1fe0*/  MOV R8, UR14 ;  /* 0x0000000e00087c02 */ /* 0x000fe40008000f00 */
[----:B------:R-:W-:-:S05]  /*1ff0*/  MOV R9, UR15 ;  /* 0x0000000f00097c02 */ /* 0x000fca0008000f00 */
[----:B------:R-:W2:Y:S01]  /*2000*/  LDG.E.CONSTANT R8, desc[UR6][R8.64] ;  /* 0x0000000608087981 */ /* 0x000ea2000c1e9900 */
[--C-:B------:R-:W-:Y:S02]  /*2010*/  SHF.R.S32.HI R21, RZ, 0x1f, R5.reuse ;  /* 0x0000001fff157819 */ /* 0x100fe40000011405 */
[----:B--2---:R-:W-:Y:S02]  /*2020*/  SHF.R.S32.HI R6, RZ, 0x1f, R8 ;  /* 0x0000001fff067819 */ /* 0x004fe40000011408 */
[----:B------:R-:W-:-:S04]  /*2030*/  IADD3 R20, P0, P1, R8, UR16, -R5 ;  /* 0x0000001008147c10 */ /* 0x000fc8000f91e805 */
[----:B------:R-:W-:Y:S02]  /*2040*/  IADD3.X R21, PT, PT, R6, UR17, ~R21, P0, P1 ;  /* 0x0000001106157c10 */ /* 0x000fe400087e2c15 */
[CC--:B------:R-:W-:Y:S02]  /*2050*/  ISETP.LT.U32.AND P0, PT, R20.reuse, R3.reuse, PT ;  /* 0x000000031400720c */ /* 0x0c0fe40003f01070 */
[CC--:B------:R-:W-:Y:S02]  /*2060*/  ISETP.GE.U32.AND P1, PT, R20.reuse, R3.reuse, PT ;  /* 0x000000031400720c */ /* 0x0c0fe40003f26070 */
[CC--:B------:R-:W-:Y:S02]  /*2070*/  ISETP.LT.AND.EX P0, PT, R21.reuse, R4.reuse, PT, P0 ;  /* 0x000000041500720c */ /* 0x0c0fe40003f01300 */
[----:B------:R-:W-:Y:S02]  /*2080*/  ISETP.GE.AND.EX P1, PT, R21, R4, PT, P1 ;  /* 0x000000041500720c */ /* 0x000fe40003f26310 */
[----:B------:R-:W-:-:S02]  /*2090*/  SEL R3, R20, R3, P0 ;  /* 0x0000000314037207 */ /* 0x000fc40000000000 */
[----:B------:R-:W-:Y:S02]  /*20a0*/  SEL R4, R21, R4, P0 ;  /* 0x0000000415047207 */ /* 0x000fe40000000000 */
[----:B------:R-:W-:-:S07]  /*20b0*/  SEL R2, R7, R2, !P1 ;  /* 0x0000000207027207 */ /* 0x000fce0004800000 */
.L_x_20:
[----:B------:R-:W-:Y:S05]  /*20c0*/  BSYNC.RECONVERGENT B0 ;  /* 0x0000000000007941 */ /* 0x000fea0003800200 */
.L_x_1:
[----:B------:R-:W-:Y:S01]  /*20d0*/  UIADD3 UR14, UP0, UPT, UR14, 0x4, URZ ;  /* 0x000000040e0e7890 */ /* 0x000fe2000ff1e0ff */
[----:B------:R-:W-:Y:S01]  /*20e0*/  IADD3 R7, PT, PT, R7, 0x1, RZ ;  /* 0x0000000107077810 */ /* 0x000fe20007ffe0ff */
[----:B------:R-:W-:Y:S02]  /*20f0*/  UIADD3 UR4, UPT, UPT, UR4, 0x1, URZ ;  /* 0x0000000104047890 */ /* 0x000fe4000fffe0ff */
[----:B------:R-:W-:Y:S02]  /*2100*/  UIADD3.X UR15, UPT, UPT, URZ, UR15, URZ, UP0, !UPT ;  /* 0x0000000fff0f7290 */ /* 0x000fe400087fe4ff */
[----:B------:R-:W-:Y:S02]  /*2110*/  UISETP.NE.AND UP0, UPT, UR4, URZ, UPT ;  /* 0x000000ff0400728c */ /* 0x000fe4000bf05270 */
[----:B-1----:R-:W-:Y:S02]  /*2120*/  UIADD3 UR8, UP1, UPT, UR8, 0x4, URZ ;  /* 0x0000000408087890 */ /* 0x002fe4000ff3e0ff */
[----:B------:R-:W-:-:S02]  /*2130*/  UIADD3 UR10, UP2, UPT, UR10, 0x4, URZ ;  /* 0x000000040a0a7890 */ /* 0x000fc4000ff5e0ff */
[----:B------:R-:W-:Y:S02]  /*2140*/  UIADD3 UR12, UP3, UPT, UR12, 0x1, URZ ;  /* 0x000000010c0c7890 */ /* 0x000fe4000ff7e0ff */
[----:B------:R-:W-:Y:S02]  /*2150*/  UIADD3.X UR9, UPT, UPT, URZ, UR9, URZ, UP1, !UPT ;  /* 0x00000009ff097290 */ /* 0x000fe40008ffe4ff */
[----:B------:R-:W-:Y:S02]  /*2160*/  UIADD3.X UR11, UPT, UPT, URZ, UR11, URZ, UP2, !UPT ;  /* 0x0000000bff0b7290 */ /* 0x000fe400097fe4ff */
[----:B------:R-:W-:Y:S01]  /*2170*/  UIADD3.X UR13, UPT, UPT, URZ, UR13, URZ, UP3, !UPT ;  /* 0x0000000dff0d7290 */ /* 0x000fe20009ffe4ff */
[----:B------:R-:W-:Y:S11]  /*2180*/  BRA.U UP0, `(.L_x_21) ;  /* 0xffffffe1002c7547 */ /* 0x000ff6000b83ffff */
.L_x_0:
[----:B------:R-:W1:Y:S01]  /*2190*/  LDC.64 R6, c[0x0][0x3c8] ;  /* 0x0000f200ff067b82 */ /* 0x000e620000000a00 */
[----:B------:R-:W-:-:S04]  /*21a0*/  ISETP.NE.U32.AND P0, PT, R3, -0x1, PT ;  /* 0xffffffff0300780c */ /* 0x000fc80003f05070 */
[----:B------:R-:W-:-:S04]  /*21b0*/  ISETP.NE.AND.EX P0, PT, R4, 0x7fffffff, PT, P0 ;  /* 0x7fffffff0400780c */ /* 0x000fc80003f05300 */
[----:B------:R-:W-:Y:S02]  /*21c0*/  SEL R8, R3, 0xffffffff, P0 ;  /* 0xffffffff03087807 */ /* 0x000fe40000000000 */
[----:B------:R-:W-:Y:S01]  /*21d0*/  SEL R9, R4, 0xffffffff, P0 ;  /* 0xffffffff04097807 */ /* 0x000fe20000000000 */
[----:B-1---5:R-:W-:-:S05]  /*21e0*/  IMAD.WIDE R6, R0, 0x10, R6 ;  /* 0x0000001000067825 */ /* 0x022fca00078e0206 */
[----:B------:R-:W-:Y:S04]  /*21f0*/  STG.E desc[UR6][R6.64], R2 ;  /* 0x0000000206007986 */ /* 0x000fe8000c101906 */
[----:B------:R-:W-:Y:S01]  /*2200*/  STG.E.64 desc[UR6][R6.64+0x8], R8 ;  /* 0x0000080806007986 */ /* 0x000fe2000c101b06 */
[----:B------:R-:W-:Y:S05]  /*2210*/  EXIT ;  /* 0x000000000000794d */ /* 0x000fea0003800000 */
.L_x_22:
[----:B------:R-:W-:-:S00]  /*2220*/  BRA `(.L_x_22) ;  /* 0xfffffffc00fc7947 */ /* 0x000fc0000383ffff */
[----:B------:R-:W-:-:S00]  /*2230*/  NOP ;  /* 0x0000000000007918 */ /* 0x000fc00000000000 */
        /* <DEDUP_REMOVED lines=12> */
.L_x_27:


//--------------------- .text._Z31computeMSTEdgeReplacementKernelPKiS0_S0_PKbS0_S0_S0_P15ReplacementInfoix --------------------------
	.section	.text._Z31computeMSTEdgeReplacementKernelPKiS0_S0_PKbS0_S0_S0_P15ReplacementInfoix,"ax",@progbits
	.align	128
        .global         _Z31computeMSTEdgeReplacementKernelPKiS0_S0_PKbS0_S0_S0_P15ReplacementInfoix
        .type           _Z31computeMSTEdgeReplacementKernelPKiS0_S0_PKbS0_S0_S0_P15ReplacementInfoix,@function
        .size           _Z31computeMSTEdgeReplacementKernelPKiS0_S0_PKbS0_S0_S0_P15ReplacementInfoix,(.L_x_28 - _Z31computeMSTEdgeReplacementKernelPKiS0_S0_PKbS0_S0_S0_P15ReplacementInfoix)
        .other          _Z31computeMSTEdgeReplacementKernelPKiS0_S0_PKbS0_S0_S0_P15ReplacementInfoix,@"STO_CUDA_ENTRY STV_DEFAULT"
_Z31computeMSTEdgeReplacementKernelPKiS0_S0_PKbS0_S0_S0_P15ReplacementInfoix:
.text._Z31computeMSTEdgeReplacementKernelPKiS0_S0_PKbS0_S0_S0_P15ReplacementInfoix:
[----:B------:R-:W-:Y:S01]  /*0000*/  LDC R1, c[0x0][0x37c] ;  /* 0x0000df00ff017b82 */ /* 0x000fe20000000800 */
[----:B------:R-:W0:Y:S07]  /*0010*/  S2R R3, SR_TID.X ;  /* 0x0000000000037919 */ /* 0x000e2e0000002100 */
[----:B------:R-:W0:Y:S01]  /*0020*/  S2UR UR4, SR_CTAID.X ;  /* 0x00000000000479c3 */ /* 0x000e220000002500 */
[----:B------:R-:W1:Y:S07]  /*0030*/  LDCU UR5, c[0x0][0x3c0] ;  /* 0x00007800ff0577ac */ /* 0x000e6e0008000800 */
[----:B------:R-:W0:Y:S02]  /*0040*/  LDC R0, c[0x0][0x360] ;  /* 0x0000d800ff007b82 */ /* 0x000e240000000800 */
[----:B0-----:R-:W-:-:S05]  /*0050*/  IMAD R0, R0, UR4, R3 ;  /* 0x0000000400007c24 */ /* 0x001fca000f8e0203 */
[----:B-1----:R-:W-:-:S13]  /*0060*/  ISETP.GE.AND P0, PT, R0, UR5, PT ;  /* 0x0000000500007c0c */ /* 0x002fda000bf06270 */
[----:B------:R-:W-:Y:S05]  /*0070*/  @P0 EXIT ;  /* 0x000000000000094d */ /* 0x000fea0003800000 */
[----:B------:R-:W0:Y:S01]  /*0080*/  LDCU.64 UR6, c[0x0][0x398] ;  /* 0x00007300ff0677ac */ /* 0x000e220008000a00 */
[----:B------:R-:W1:Y:S01]  /*0090*/  LDCU.64 UR4, c[0x0][0x358] ;  /* 0x00006b00ff0477ac */ /* 0x000e620008000a00 */
[----:B0-----:R-:W-:-:S04]  /*00a0*/  IADD3 R2, P0, PT, R0, UR6, RZ ;  /* 0x0000000600027c10 */ /* 0x001fc8000ff1e0ff */
[----:B------:R-:W-:-:S05]  /*00b0*/  LEA.HI.X.SX32 R3, R0, UR7, 0x1, P0 ;  /* 0x0000000700037c11 */ /* 0x000fca00080f0eff */
[----:B-1----:R-:W2:Y:S02]  /*00c0*/  LDG.E.U8.CONSTANT R2, desc[UR4][R2.64] ;  /* 0x0000000402027981 */ /* 0x002ea4000c1e9100 */
[----:B--2---:R-:W-:-:S13]  /*00d0*/  ISETP.NE.AND P0, PT, R2, RZ, PT ;  /* 0x000000ff0200720c */ /* 0x004fda0003f05270 */
[----:B------:R-:W-:Y:S05]  /*00e0*/  @P0 EXIT ;  /* 0x000000000000094d */ /* 0x000fea0003800000 */
[----:B------:R-:W0:Y:S08]  /*00f0*/  LDC.64 R6, c[0x0][0x380] ;  /* 0x0000e000ff067b82 */ /* 0x000e300000000a00 */
[----:B------:R-:W1:Y:S08]  /*0100*/  LDC.64 R10, c[0x0][0x388] ;  /* 0x0000e200ff0a7b82 */ /* 0x000e700000000a00 */
[----:B------:R-:W2:Y:S01]  /*0110*/  LDC.64 R8, c[0x0][0x3b0] ;  /* 0x0000ec00ff087b82 */ /* 0x000ea20000000a00 */
[----:B0-----:R-:W-:-:S07]  /*0120*/  IMAD.WIDE R6, R0, 0x4, R6 ;  /* 0x0000000400067825 */ /* 0x001fce00078e0206 */
[----:B------:R-:W0:Y:S01]  /*0130*/  LDC.64 R22, c[0x0][0x3a0] ;  /* 0x0000e800ff167b82 */ /* 0x000e220000000a00 */
[----:B------:R-:W2:Y:S01]  /*0140*/  LDG.E.CONSTANT R7, desc[UR4][R6.64] ;  /* 0x0000000406077981 */ /* 0x000ea2000c1e9900 */
[----:B-1----:R-:W-:-:S06]  /*0150*/  IMAD.WIDE R10, R0, 0x4, R10 ;  /* 0x00000004000a7825 */ /* 0x002fcc00078e020a */
[----:B------:R-:W3:Y:S01]  /*0160*/  LDG.E.CONSTANT R10, desc[UR4][R10.64] ;  /* 0x000000040a0a7981 */ /* 0x000ee2000c1e9900 */
[----:B--2---:R-:W-:-:S06]  /*0170*/  IMAD.WIDE R12, R7, 0x4, R8 ;  /* 0x00000004070c7825 */ /* 0x004fcc00078e0208 */
[----:B------:R-:W2:Y:S01]  /*0180*/  LDG.E.CONSTANT R12, desc[UR4][R12.64] ;  /* 0x000000040c0c7981 */ /* 0x000ea2000c1e9900 */
[----:B---3--:R-:W-:-:S06]  /*0190*/  IMAD.WIDE R14, R10, 0x4, R8 ;  /* 0x000000040a0e7825 */ /* 0x008fcc00078e0208 */
[----:B------:R-:W2:Y:S02]  /*01a0*/  LDG.E.CONSTANT R15, desc[UR4][R14.64] ;  /* 0x000000040e0f7981 */ /* 0x000ea4000c1e9900 */
[----:B--2---:R-:W-:-:S04]  /*01b0*/  ISETP.GE.AND P0, PT, R12, R15, PT ;  /* 0x0000000f0c00720c */ /* 0x004fc80003f06270 */
[----:B------:R-:W-:Y:S02]  /*01c0*/  SEL R2, R10, R7, !P0 ;  /* 0x000000070a027207 */ /* 0x000fe40004000000 */
[----:B------:R-:W-:Y:S02]  /*01d0*/  SEL R5, R7, R10, !P0 ;  /* 0x0000000a07057207 */ /* 0x000fe40004000000 */
[----:B------:R-:W1:Y:S01]  /*01e0*/  LDC.64 R10, c[0x0][0x3a0] ;  /* 0x0000e800ff0a7b82 */ /* 0x000e620000000a00 */
[----:B------:R-:W-:-:S04]  /*01f0*/  IMAD.WIDE R18, R2, 0x4, R8 ;  /* 0x0000000402127825 */ /* 0x000fc800078e0208 */
[----:B------:R-:W-:Y:S01]  /*0200*/  IMAD.WIDE R6, R5, 0x4, R8 ;  /* 0x0000000405067825 */ /* 0x000fe200078e0208 */
[----:B------:R-:W2:Y:S04]  /*0210*/  LDG.E.CONSTANT R16, desc[UR4][R18.64] ;  /* 0x0000000412107981 */ /* 0x000ea8000c1e9900 */
[----:B------:R-:W3:Y:S01]  /*0220*/  LDG.E.CONSTANT R4, desc[UR4][R6.64] ;  /* 0x0000000406047981 */ /* 0x000ee2000c1e9900 */
[----:B--2---:R-:W-:-:S04]  /*0230*/  IADD3 R3, PT, PT, R16, -0x10000, RZ ;  /* 0xffff000010037810 */ /* 0x004fc80007ffe0ff */
[----:B---3--:R-:W-:-:S13]  /*0240*/  ISETP.GE.AND P3, PT, R3, R4, PT ;  /* 0x000000040300720c */ /* 0x008fda0003f66270 */
[----:B------:R-:W-:-:S04]  /*0250*/  @P3 IMAD R13, R2, 0x11, RZ ;  /* 0x00000011020d3824 */ /* 0x000fc800078e02ff */
[----:B-1----:R-:W-:-:S05]  /*0260*/  @P3 IMAD.WIDE R10, R13, 0x4, R10 ;  /* 0x000000040d0a3825 */ /* 0x002fca00078e020a */
[----:B------:R1:W2:Y:S02]  /*0270*/  @P3 LDG.E.CONSTANT R2, desc[UR4][R10.64+0x40] ;  /* 0x000040040a023981 */ /* 0x0002a4000c1e9900 */
[----:B-1----:R-:W1:Y:S01]  /*0280*/  LDC.64 R10, c[0x0][0x3a0] ;  /* 0x0000e800ff0a7b82 */ /* 0x002e620000000a00 */
[----:B--2---:R-:W-:-:S05]  /*0290*/  @P3 IMAD.WIDE R14, R2, 0x4, R8 ;  /* 0x00000004020e3825 */ /* 0x004fca00078e0208 */
[----:B------:R2:W3:Y:S02]  /*02a0*/  @P3 LDG.E.CONSTANT R16, desc[UR4][R14.64] ;  /* 0x000000040e103981 */ /* 0x0004e4000c1e9900 */
[----:B--2---:R-:W2:Y:S01]  /*02b0*/  LDC.64 R14, c[0x0][0x3a0] ;  /* 0x0000e800ff0e7b82 */ /* 0x004ea20000000a00 */
[----:B---3--:R-:W-:-:S04]  /*02c0*/  IADD3 R3, PT, PT, R16, -0x8000, RZ ;  /* 0xffff800010037810 */ /* 0x008fc80007ffe0ff */
[----:B------:R-:W-:-:S13]  /*02d0*/  ISETP.GE.AND P2, PT, R3, R4, PT ;  /* 0x000000040300720c */ /* 0x000fda0003f46270 */
[----:B------:R-:W-:-:S05]  /*02e0*/  @P2 LEA R21, R2, R2, 0x4 ;  /* 0x0000000202152211 */ /* 0x000fca00078e20ff */
[----:B0-----:R-:W-:-:S05]  /*02f0*/  @P2 IMAD.WIDE R22, R21, 0x4, R22 ;  /* 0x0000000415162825 */ /* 0x001fca00078e0216 */
[----:B------:R0:W3:Y:S02]  /*0300*/  @P2 LDG.E.CONSTANT R2, desc[UR4][R22.64+0x3c] ;  /* 0x00003c0416022981 */ /* 0x0000e4000c1e9900 */
[----:B0-----:R-:W0:Y:S01]  /*0310*/  LDC.64 R22, c[0x0][0x3a0] ;  /* 0x0000e800ff167b82 */ /* 0x001e220000000a00 */
[----:B---3--:R-:W-:-:S05]  /*0320*/  @P2 IMAD.WIDE R6, R2, 0x4, R8 ;  /* 0x0000000402062825 */ /* 0x008fca00078e0208 */
[----:B------:R-:W3:Y:S02]  /*0330*/  @P2 LDG.E.CONSTANT R16, desc[UR4][R6.64] ;  /* 0x0000000406102981 */ /* 0x000ee4000c1e9900 */
[----:B---3--:R-:W-:-:S04]  /*0340*/  IADD3 R3, PT, PT, R16, -0x4000, RZ ;  /* 0xffffc00010037810 */ /* 0x008fc80007ffe0ff */
[----:B------:R-:W-:-:S13]  /*0350*/  ISETP.GE.AND P0, PT, R3, R4, PT ;  /* 0x000000040300720c */ /* 0x000fda0003f06270 */
[----:B------:R-:W-:-:S04]  /*0360*/  @P0 IMAD R19, R2, 0x11, RZ ;  /* 0x0000001102130824 */ /* 0x000fc800078e02ff */
[----:B-1----:R-:W-:-:S05]  /*0370*/  @P0 IMAD.WIDE R24, R19, 0x4, R10 ;  /* 0x0000000413180825 */ /* 0x002fca00078e020a */
[----:B------:R-:W3:Y:S02]  /*0380*/  @P0 LDG.E.CONSTANT R2, desc[UR4][R24.64+0x38] ;  /* 0x0000380418020981 */ /* 0x000ee4000c1e9900 */
[----:B---3--:R-:W-:-:S05]  /*0390*/  @P0 IMAD.WIDE R10, R2, 0x4, R8 ;  /* 0x00000004020a0825 */ /* 0x008fca00078e0208 */
[----:B------:R-:W3:Y:S02]  /*03a0*/  @P0 LDG.E.CONSTANT R16, desc[UR4][R10.64] ;  /* 0x000000040a100981 */ /* 0x000ee4000c1e9900 */
[----:B---3--:R-:W-:-:S04]  /*03b0*/  IADD3 R3, PT, PT, R16, -0x2000, RZ ;  /* 0xffffe00010037810 */ /* 0x008fc80007ffe0ff */
[----:B------:R-:W-:-:S13]  /*03c0*/  ISETP.GE.AND P1, PT, R3, R4, PT ;  /* 0x000000040300720c */ /* 0x000fda0003f26270 */
[----:B------:R-:W-:-:S05]  /*03d0*/  @P1 LEA R7, R2, R2, 0x4 ;  /* 0x0000000202071211 */ /* 0x000fca00078e20ff */
[----:B--2---:R-:W-:-:S05]  /*03e0*/  @P1 IMAD.WIDE R26, R7, 0x4, R14 ;  /* 0x00000004071a1825 */ /* 0x004fca00078e020e */
[----:B------:R1:W2:Y:S02]  /*03f0*/  @P1 LDG.E.CONSTANT R2, desc[UR4][R26.64+0x34] ;  /* 0x000034041a021981 */ /* 0x0002a4000c1e9900 */
[----:B-1----:R-:W1:Y:S01]  /*0400*/  LDC.64 R26, c[0x0][0x3a0] ;  /* 0x0000e800ff1a7b82 */ /* 0x002e620000000a00 */
[----:B--2---:R-:W-:-:S05]  /*0410*/  @P1 IMAD.WIDE R14, R2, 0x4, R8 ;  /* 0x00000004020e1825 */ /* 0x004fca00078e0208 */
[----:B------:R-:W2:Y:S02]  /*0420*/  @P1 LDG.E.CONSTANT R16, desc[UR4][R14.64] ;  /* 0x000000040e101981 */ /* 0x000ea4000c1e9900 */
[----:B--2---:R-:W-:-:S04]  /*0430*/  IADD3 R3, PT, PT, R16, -0x1000, RZ ;  /* 0xfffff00010037810 */ /* 0x004fc80007ffe0ff */
[----:B------:R-:W-:-:S13]  /*0440*/  ISETP.GE.AND P4, PT, R3, R4, PT ;  /* 0x000000040300720c */ /* 0x000fda0003f86270 */
[----:B------:R-:W-:-:S04]  /*0450*/  @P4 IMAD R25, R2, 0x11, RZ ;  /* 0x0000001102194824 */ /* 0x000fc800078e02ff */
[----:B0-----:R-:W-:-:S05]  /*0460*/  @P4 IMAD.WIDE R10, R25, 0x4, R22 ;  /* 0x00000004190a4825 */ /* 0x001fca00078e0216 */
[----:B------:R0:W2:Y:S02]  /*0470*/  @P4 LDG.E.CONSTANT R2, desc[UR4][R10.64+0x30] ;  /* 0x000030040a024981 */ /* 0x0000a4000c1e9900 */
[----:B0-----:R-:W0:Y:S01]  /*0480*/  LDC.64 R10, c[0x0][0x3a0] ;  /* 0x0000e800ff0a7b82 */ /* 0x001e220000000a00 */
[----:B--2---:R-:W-:-:S05]  /*0490*/  @P4 IMAD.WIDE R22, R2, 0x4, R8 ;  /* 0x0000000402164825 */ /* 0x004fca00078e0208 */
[----:B------:R-:W2:Y:S02]  /*04a0*/  @P4 LDG.E.CONSTANT R16, desc[UR4][R22.64] ;  /* 0x0000000416104981 */ /* 0x000ea4000c1e9900 */
[----:B--2---:R-:W-:-:S04]  /*04b0*/  IADD3 R3, PT, PT, R16, -0x800, RZ ;  /* 0xfffff80010037810 */ /* 0x004fc80007ffe0ff */
[----:B------:R-:W-:-:S13]  /*04c0*/  ISETP.GE.AND P6, PT, R3, R4, PT ;  /* 0x000000040300720c */ /* 0x000fda0003fc6270 */
[----:B------:R-:W-:-:S05]  /*04d0*/  @P6 LEA R3, R2, R2, 0x4 ;  /* 0x0000000202036211 */ /* 0x000fca00078e20ff */
[----:B-1----:R-:W-:-:S05]  /*04e0*/  @P6 IMAD.WIDE R26, R3, 0x4, R26 ;  /* 0x00000004031a6825 */ /* 0x002fca00078e021a */
[----:B------:R-:W2:Y:S02]  /*04f0*/  @P6 LDG.E.CONSTANT R2, desc[UR4][R26.64+0x2c] ;  /* 0x00002c041a026981 */ /* 0x000ea4000c1e9900 */
[----:B--2---:R-:W-:-:S05]  /*0500*/  @P6 IMAD.WIDE R14, R2, 0x4, R8 ;  /* 0x00000004020e6825 */ /* 0x004fca00078e0208 */
[----:B------:R-:W2:Y:S02]  /*0510*/  @P6 LDG.E.CONSTANT R16, desc[UR4][R14.64] ;  /* 0x000000040e106981 */ /* 0x000ea4000c1e9900 */
[----:B--2---:R-:W-:-:S04]  /*0520*/  IADD3 R17, PT, PT, R16, -0x400, RZ ;  /* 0xfffffc0010117810 */ /* 0x004fc80007ffe0ff */
[----:B------:R-:W-:-:S13]  /*0530*/  ISETP.GE.AND P5, PT, R17, R4, PT ;  /* 0x000000041100720c */ /* 0x000fda0003fa6270 */
[----:B------:R-:W-:-:S04]  /*0540*/  @P5 IMAD R29, R2, 0x11, RZ ;  /* 0x00000011021d5824 */ /* 0x000fc800078e02ff */
[----:B0-----:R-:W-:Y:S02]  /*0550*/  @P5 IMAD.WIDE R22, R29, 0x4, R10 ;  /* 0x000000041d165825 */ /* 0x001fe400078e020a */
[----:B------:R-:W0:Y:S03]  /*0560*/  LDC.64 R10, c[0x0][0x3a8] ;  /* 0x0000ea00ff0a7b82 */ /* 0x000e260000000a00 */
[----:B------:R-:W2:Y:S01]  /*0570*/  @P5 LDG.E.CONSTANT R2, desc[UR4][R22.64+0x28] ;  /* 0x0000280416025981 */ /* 0x000ea2000c1e9900 */
[----:B0-----:R-:W-:-:S04]  /*0580*/  @P3 IMAD.WIDE R26, R13, 0x4, R10 ;  /* 0x000000040d1a3825 */ /* 0x001fc800078e020a */
[----:B------:R-:W-:Y:S01]  /*0590*/  HFMA2 R6, -RZ, RZ, 0, 0 ;  /* 0x00000000ff067431 */ /* 0x000fe200000001ff */
[----:B------:R-:W0:Y:S01]  /*05a0*/  LDC.64 R10, c[0x0][0x3a0] ;  /* 0x0000e800ff0a7b82 */ /* 0x000e220000000a00 */
[----:B------:R-:W3:Y:S01]  /*05b0*/  @P3 LDG.E.CONSTANT R26, desc[UR4][R26.64+0x40] ;  /* 0x000040041a1a3981 */ /* 0x000ee2000c1e9900 */
[----:B--2---:R-:W-:-:S05]  /*05c0*/  @P5 IMAD.WIDE R14, R2, 0x4, R8 ;  /* 0x00000004020e5825 */ /* 0x004fca00078e0208 */
[----:B------:R-:W2:Y:S01]  /*05d0*/  @P5 LDG.E.CONSTANT R16, desc[UR4][R14.64] ;  /* 0x000000040e105981 */ /* 0x000ea2000c1e9900 */
[----:B---3--:R-:W-:Y:S02]  /*05e0*/  @P3 VIMNMX R6, PT, PT, RZ, R26, !PT ;  /* 0x0000001aff063248 */ /* 0x008fe40007fe0100 */
[----:B--2---:R-:W-:-:S04]  /*05f0*/  IADD3 R13, PT, PT, R16, -0x200, RZ ;  /* 0xfffffe00100d7810 */ /* 0x004fc80007ffe0ff */
[----:B------:R-:W-:-:S13]  /*0600*/  ISETP.GE.AND P3, PT, R13, R4, PT ;  /* 0x000000040d00720c */ /* 0x000fda0003f66270 */
[----:B------:R-:W-:-:S05]  /*0610*/  @P3 LEA R23, R2, R2, 0x4 ;  /* 0x0000000202173211 */ /* 0x000fca00078e20ff */
[----:B0-----:R-:W-:Y:S02]  /*0620*/  @P3 IMAD.WIDE R12, R23, 0x4, R10 ;  /* 0x00000004170c3825 */ /* 0x001fe400078e020a */
[----:B------:R-:W0:Y:S03]  /*0630*/  LDC.64 R10, c[0x0][0x3a8] ;  /* 0x0000ea00ff0a7b82 */ /* 0x000e260000000a00 */
[----:B------:R-:W2:Y:S01]  /*0640*/  @P3 LDG.E.CONSTANT R2, desc[UR4][R12.64+0x24] ;  /* 0x000024040c023981 */ /* 0x000ea2000c1e9900 */
[----:B0-----:R-:W-:-:S04]  /*0650*/  @P2 IMAD.WIDE R20, R21, 0x4, R10 ;  /* 0x0000000415142825 */ /* 0x001fc800078e020a */
[----:B------:R-:W0:Y:S02]  /*0660*/  LDC.64 R10, c[0x0][0x3a0] ;  /* 0x0000e800ff0a7b82 */ /* 0x000e240000000a00 */
[----:B------:R-:W3:Y:S01]  /*0670*/  @P2 LDG.E.CONSTANT R21, desc[UR4][R20.64+0x3c] ;  /* 0x00003c0414152981 */ /* 0x000ee2000c1e9900 */
[----:B--2---:R-:W-:-:S05]  /*0680*/  @P3 IMAD.WIDE R14, R2, 0x4, R8 ;  /* 0x00000004020e3825 */ /* 0x004fca00078e0208 */
[----:B------:R-:W2:Y:S01]  /*0690*/  @P3 LDG.E.CONSTANT R16, desc[UR4][R14.64] ;  /* 0x000000040e103981 */ /* 0x000ea2000c1e9900 */
[----:B---3--:R-:W-:Y:S02]  /*06a0*/  @P2 VIMNMX R6, PT, PT, R6, R21, !PT ;  /* 0x0000001506062248 */ /* 0x008fe40007fe0100 */
[----:B--2---:R-:W-:-:S04]  /*06b0*/  IADD3 R17, PT, PT, R16, -0x100, RZ ;  /* 0xffffff0010117810 */ /* 0x004fc80007ffe0ff */
[----:B------:R-:W-:-:S13]  /*06c0*/  ISETP.GE.AND P2, PT, R17, R4, PT ;  /* 0x000000041100720c */ /* 0x000fda0003f46270 */
[----:B------:R-:W-:-:S04]  /*06d0*/  @P2 IMAD R27, R2, 0x11, RZ ;  /* 0x00000011021b2824 */ /* 0x000fc800078e02ff */
[----:B0-----:R-:W-:Y:S02]  /*06e0*/  @P2 IMAD.WIDE R12, R27, 0x4, R10 ;  /* 0x000000041b0c2825 */ /* 0x001fe400078e020a */
[----:B------:R-:W0:Y:S03]  /*06f0*/  LDC.64 R10, c[0x0][0x3a8] ;  /* 0x0000ea00ff0a7b82 */ /* 0x000e260000000a00 */
[----:B------:R-:W2:Y:S01]  /*0700*/  @P2 LDG.E.CONSTANT R2, desc[UR4][R12.64+0x20] ;  /* 0x000020040c022981 */ /* 0x000ea2000c1e9900 */
[----:B0-----:R-:W-:-:S04]  /*0710*/  @P0 IMAD.WIDE R18, R19, 0x4, R10 ;  /* 0x0000000413120825 */ /* 0x001fc800078e020a */
[----:B------:R-:W0:Y:S02]  /*0720*/  LDC.64 R10, c[0x0][0x3a0] ;  /* 0x0000e800ff0a7b82 */ /* 0x000e240000000a00 */
[----:B------:R-:W3:Y:S01]  /*0730*/  @P0 LDG.E.CONSTANT R19, desc[UR4][R18.64+0x38] ;  /* 0x0000380412130981 */ /* 0x000ee2000c1e9900 */
[----:B--2---:R-:W-:-:S05]  /*0740*/  @P2 IMAD.WIDE R12, R2, 0x4, R8 ;  /* 0x00000004020c2825 */ /* 0x004fca00078e0208 */
[----:B------:R1:W2:Y:S02]  /*0750*/  @P2 LDG.E.CONSTANT R16, desc[UR4][R12.64] ;  /* 0x000000040c102981 */ /* 0x0002a4000c1e9900 */
[----:B-1----:R-:W1:Y:S01]  /*0760*/  LDC.64 R12, c[0x0][0x3a0] ;  /* 0x0000e800ff0c7b82 */ /* 0x002e620000000a00 */
[----:B---3--:R-:W-:Y:S02]  /*0770*/  @P0 VIMNMX R6, PT, PT, R6, R19, !PT ;  /* 0x0000001306060248 */ /* 0x008fe40007fe0100 */
[----:B--2---:R-:W-:-:S04]  /*0780*/  IADD3 R15, PT, PT, R16, -0x80, RZ ;  /* 0xffffff80100f7810 */ /* 0x004fc80007ffe0ff */
[----:B------:R-:W-:-:S13]  /*0790*/  ISETP.GE.AND P0, PT, R15, R4, PT ;  /* 0x000000040f00720c */ /* 0x000fda0003f06270 */
[----:B------:R-:W-:-:S05]  /*07a0*/  @P0 LEA R21, R2, R2, 0x4 ;  /* 0x0000000202150211 */ /* 0x000fca00078e20ff */
[----:B0-----:R-:W-:Y:S02]  /*07b0*/  @P0 IMAD.WIDE R14, R21, 0x4, R10 ;  /* 0x00000004150e0825 */ /* 0x001fe400078e020a */
[----:B------:R-:W0:Y:S03]  /*07c0*/  LDC.64 R10, c[0x0][0x3a8] ;  /* 0x0000ea00ff0a7b82 */ /* 0x000e260000000a00 */
[----:B------:R-:W2:Y:S01]  /*07d0*/  @P0 LDG.E.CONSTANT R2, desc[UR4][R14.64+0x1c] ;  /* 0x00001c040e020981 */ /* 0x000ea2000c1e9900 */
[----:B0-----:R-:W-:-:S06]  /*07e0*/  @P1 IMAD.WIDE R10, R7, 0x4, R10 ;  /* 0x00000004070a1825 */ /* 0x001fcc00078e020a */
[----:B------:R-:W3:Y:S01]  /*07f0*/  @P1 LDG.E.CONSTANT R11, desc[UR4][R10.64+0x34] ;  /* 0x000034040a0b1981 */ /* 0x000ee2000c1e9900 */
[----:B--2---:R-:W-:-:S05]  /*0800*/  @P0 IMAD.WIDE R14, R2, 0x4, R8 ;  /* 0x00000004020e0825 */ /* 0x004fca00078e0208 */
[----:B------:R-:W2:Y:S01]  /*0810*/  @P0 LDG.E.CONSTANT R16, desc[UR4][R14.64] ;  /* 0x000000040e100981 */ /* 0x000ea2000c1e9900 */
[----:B---3--:R-:W-:Y:S02]  /*0820*/  @P1 VIMNMX R6, PT, PT, R6, R11, !PT ;  /* 0x0000000b06061248 */ /* 0x008fe40007fe0100 */
[----:B------:R-:W0:Y:S01]  /*0830*/  LDC.64 R10, c[0x0][0x3a8] ;  /* 0x0000ea00ff0a7b82 */ /* 0x000e220000000a00 */
[----:B--2---:R-:W-:-:S04]  /*0840*/  IADD3 R7, PT, PT, R16, -0x40, RZ ;  /* 0xffffffc010077810 */ /* 0x004fc80007ffe0ff */
[----:B------:R-:W-:-:S13]  /*0850*/  ISETP.GE.AND P1, PT, R7, R4, PT ;  /* 0x000000040700720c */ /* 0x000fda0003f26270 */
[----:B------:R-:W-:-:S04]  /*0860*/  @P1 IMAD R19, R2, 0x11, RZ ;  /* 0x0000001102131824 */ /* 0x000fc800078e02ff */
[----:B-1----:R-:W-:-:S05]  /*0870*/  @P1 IMAD.WIDE R12, R19, 0x4, R12 ;  /* 0x00000004130c1825 */ /* 0x002fca00078e020c */
[----:B------:R-:W2:Y:S01]  /*0880*/  @P1 LDG.E.CONSTANT R2, desc[UR4][R12.64+0x18] ;  /* 0x000018040c021981 */ /* 0x000ea2000c1e9900 */
[----:B0-----:R-:W-:Y:S02]  /*0890*/  @P4 IMAD.WIDE R24, R25, 0x4, R10 ;  /* 0x0000000419184825 */ /* 0x001fe400078e020a */
[----:B------:R-:W0:Y:S04]  /*08a0*/  LDC.64 R10, c[0x0][0x3a0] ;  /* 0x0000e800ff0a7b82 */ /* 0x000e280000000a00 */
[----:B------:R-:W3:Y:S01]  /*08b0*/  @P4 LDG.E.CONSTANT R25, desc[UR4][R24.64+0x30] ;  /* 0x0000300418194981 */ /* 0x000ee2000c1e9900 */
[----:B--2---:R-:W-:-:S05]  /*08c0*/  @P1 IMAD.WIDE R12, R2, 0x4, R8 ;  /* 0x00000004020c1825 */ /* 0x004fca00078e0208 */
[----:B------:R1:W2:Y:S01]  /*08d0*/  @P1 LDG.E.CONSTANT R16, desc[UR4][R12.64] ;  /* 0x000000040c101981 */ /* 0x0002a2000c1e9900 */
[----:B---3--:R-:W-:Y:S01]  /*08e0*/  @P4 VIMNMX R6, PT, PT, R6, R25, !PT ;  /* 0x0000001906064248 */ /* 0x008fe20007fe0100 */
[----:B-1----:R-:W1:Y:S01]  /*08f0*/  LDC.64 R12, c[0x0][0x3a0] ;  /* 0x0000e800ff0c7b82 */ /* 0x002e620000000a00 */
        /* <DEDUP_REMOVED lines=21> */
[----:B------:R-:W2:Y:S01]  /*0a50*/  @P6 LDG.E.CONSTANT R16, desc[UR4][R12.64] ;  /* 0x000000040c106981 */ /* 0x000ea2000c1e9900 */
[----:B---3--:R-:W-:Y:S02]  /*0a60*/  @P5 VIMNMX R6, PT, PT, R6, R29, !PT ;  /* 0x0000001d06065248 */ /* 0x008fe40007fe0100 */
[----:B--2---:R-:W-:-:S04]  /*0a70*/  IADD3 R3, PT, PT, R16, -0x8, RZ ;  /* 0xfffffff810037810 */ /* 0x004fc80007ffe0ff */
[----:B------:R-:W-:-:S13]  /*0a80*/  ISETP.GE.AND P5, PT, R3, R4, PT ;  /* 0x000000040300720c */ /* 0x000fda0003fa6270 */
[----:B------:R-:W-:-:S05]  /*0a90*/  @P5 LEA R3, R2, R2, 0x4 ;  /* 0x0000000202035211 */ /* 0x000fca00078e20ff */
[----:B0-----:R-:W-:Y:S02]  /*0aa0*/  @P5 IMAD.WIDE R12, R3, 0x4, R10 ;  /* 0x00000004030c5825 */ /* 0x001fe400078e020a */
[----:B------:R-:W0:Y:S03]  /*0ab0*/  LDC.64 R10, c[0x0][0x3a8] ;  /* 0x0000ea00ff0a7b82 */ /* 0x000e260000000a00 */
[----:B------:R1:W2:Y:S05]  /*0ac0*/  @P5 LDG.E.CONSTANT R2, desc[UR4][R12.64+0xc] ;  /* 0x00000c040c025981 */ /* 0x0002aa000c1e9900 */
[----:B-1----:R-:W1:Y:S01]  /*0ad0*/  LDC.64 R12, c[0x0][0x3a8] ;  /* 0x0000ea00ff0c7b82 */ /* 0x002e620000000a00 */
[----:B0-----:R-:W-:-:S07]  /*0ae0*/  @P3 IMAD.WIDE R22, R23, 0x4, R10 ;  /* 0x0000000417163825 */ /* 0x001fce00078e020a */
[----:B------:R-:W0:Y:S01]  /*0af0*/  LDC.64 R10, c[0x0][0x3a0] ;  /* 0x0000e800ff0a7b82 */ /* 0x000e220000000a00 */
[----:B------:R-:W3:Y:S01]  /*0b00*/  @P3 LDG.E.CONSTANT R23, desc[UR4][R22.64+0x24] ;  /* 0x0000240416173981 */ /* 0x000ee2000c1e9900 */
[----:B--2---:R-:W-:-:S05]  /*0b10*/  @P5 IMAD.WIDE R14, R2, 0x4, R8 ;  /* 0x00000004020e5825 */ /* 0x004fca00078e0208 */
[----:B------:R2:W4:Y:S01]  /*0b20*/  @P5 LDG.E.CONSTANT R16, desc[UR4][R14.64] ;  /* 0x000000040e105981 */ /* 0x000522000c1e9900 */
[----:B-1----:R-:W-:-:S06]  /*0b30*/  @P2 IMAD.WIDE R12, R27, 0x4, R12 ;  /* 0x000000041b0c2825 */ /* 0x002fcc00078e020c */
[----:B------:R-:W4:Y:S01]  /*0b40*/  @P2 LDG.E.CONSTANT R13, desc[UR4][R12.64+0x20] ;  /* 0x000020040c0d2981 */ /* 0x000f22000c1e9900 */
[----:B--2---:R-:W1:Y:S01]  /*0b50*/  LDC.64 R14, c[0x0][0x3a0] ;  /* 0x0000e800ff0e7b82 */ /* 0x004e620000000a00 */
[----:B---3--:R-:W-:Y:S02]  /*0b60*/  @P3 VIMNMX R6, PT, PT, R6, R23, !PT ;  /* 0x0000001706063248 */ /* 0x008fe40007fe0100 */
[----:B----4-:R-:W-:-:S04]  /*0b70*/  IADD3 R7, PT, PT, R16, -0x4, RZ ;  /* 0xfffffffc10077810 */ /* 0x010fc80007ffe0ff */
[----:B------:R-:W-:-:S13]  /*0b80*/  ISETP.GE.AND P3, PT, R7, R4, PT ;  /* 0x000000040700720c */ /* 0x000fda0003f66270 */
[----:B------:R-:W-:-:S04]  /*0b90*/  @P3 IMAD R7, R2, 0x11, RZ ;  /* 0x0000001102073824 */ /* 0x000fc800078e02ff */
[----:B0-----:R-:W-:-:S05]  /*0ba0*/  @P3 IMAD.WIDE R28, R7, 0x4, R10 ;  /* 0x00000004071c3825 */ /* 0x001fca00078e020a */
[----:B------:R-:W2:Y:S02]  /*0bb0*/  @P3 LDG.E.CONSTANT R2, desc[UR4][R28.64+0x8] ;  /* 0x000008041c023981 */ /* 0x000ea4000c1e9900 */
[----:B--2---:R-:W-:-:S05]  /*0bc0*/  @P3 IMAD.WIDE R10, R2, 0x4, R8 ;  /* 0x00000004020a3825 */ /* 0x004fca00078e0208 */
[----:B------:R-:W2:Y:S01]  /*0bd0*/  @P3 LDG.E.CONSTANT R16, desc[UR4][R10.64] ;  /* 0x000000040a103981 */ /* 0x000ea2000c1e9900 */
[----:B------:R-:W-:Y:S02]  /*0be0*/  @P2 VIMNMX R6, PT, PT, R6, R13, !PT ;  /* 0x0000000d06062248 */ /* 0x000fe40007fe0100 */
[----:B------:R-:W0:Y:S01]  /*0bf0*/  LDC.64 R12, c[0x0][0x3a0] ;  /* 0x0000e800ff0c7b82 */ /* 0x000e220000000a00 */
[----:B--2---:R-:W-:-:S04]  /*0c00*/  IADD3 R23, PT, PT, R16, -0x2, RZ ;  /* 0xfffffffe10177810 */ /* 0x004fc80007ffe0ff */
[----:B------:R-:W-:-:S03]  /*0c10*/  ISETP.GE.AND P2, PT, R23, R4, PT ;  /* 0x000000041700720c */ /* 0x000fc60003f46270 */
[----:B------:R-:W2:Y:S10]  /*0c20*/  LDC.64 R22, c[0x0][0x3a8] ;  /* 0x0000ea00ff167b82 */ /* 0x000eb40000000a00 */
[----:B------:R-:W-:-:S05]  /*0c30*/  @P2 LEA R27, R2, R2, 0x4 ;  /* 0x00000002021b2211 */ /* 0x000fca00078e20ff */
[----:B-1----:R-:W-:Y:S02]  /*0c40*/  @P2 IMAD.WIDE R28, R27, 0x4, R14 ;  /* 0x000000041b1c2825 */ /* 0x002fe400078e020e */
[----:B------:R-:W1:Y:S03]  /*0c50*/  LDC.64 R14, c[0x0][0x3a8] ;  /* 0x0000ea00ff0e7b82 */ /* 0x000e660000000a00 */
[----:B------:R-:W3:Y:S01]  /*0c60*/  @P2 LDG.E.CONSTANT R2, desc[UR4][R28.64+0x4] ;  /* 0x000004041c022981 */ /* 0x000ee2000c1e9900 */
[----:B-1----:R-:W-:-:S04]  /*0c70*/  @P0 IMAD.WIDE R14, R21, 0x4, R14 ;  /* 0x00000004150e0825 */ /* 0x002fc800078e020e */
[----:B------:R-:W1:Y:S01]  /*0c80*/  LDC.64 R20, c[0x0][0x3a8] ;  /* 0x0000ea00ff147b82 */ /* 0x000e620000000a00 */
[----:B------:R4:W2:Y:S07]  /*0c90*/  @P0 LDG.E.CONSTANT R11, desc[UR4][R14.64+0x1c] ;  /* 0x00001c040e0b0981 */ /* 0x0008ae000c1e9900 */
[----:B----4-:R-:W4:Y:S01]  /*0ca0*/  LDC.64 R14, c[0x0][0x3a8] ;  /* 0x0000ea00ff0e7b82 */ /* 0x010f220000000a00 */
[----:B---3--:R-:W-:-:S05]  /*0cb0*/  @P2 IMAD.WIDE R8, R2, 0x4, R8 ;  /* 0x0000000402082825 */ /* 0x008fca00078e0208 */
[----:B------:R3:W3:Y:S01]  /*0cc0*/  @P2 LDG.E.CONSTANT R16, desc[UR4][R8.64] ;  /* 0x0000000408102981 */ /* 0x0006e2000c1e9900 */
[----:B--2---:R-:W-:-:S04]  /*0cd0*/  @P1 IMAD.WIDE R22, R19, 0x4, R22 ;  /* 0x0000000413161825 */ /* 0x004fc800078e0216 */
[----:B----4-:R-:W-:Y:S02]  /*0ce0*/  @P4 IMAD.WIDE R14, R17, 0x4, R14 ;  /* 0x00000004110e4825 */ /* 0x010fe400078e020e */
[----:B------:R-:W2:Y:S01]  /*0cf0*/  @P1 LDG.E.CONSTANT R23, desc[UR4][R22.64+0x18] ;  /* 0x0000180416171981 */ /* 0x000ea2000c1e9900 */
[----:B---3--:R-:W3:Y:S01]  /*0d00*/  LDC.64 R8, c[0x0][0x3a8] ;  /* 0x0000ea00ff087b82 */ /* 0x008ee20000000a00 */
[----:B-1----:R-:W-:Y:S02]  /*0d10*/  @P6 IMAD.WIDE R20, R25, 0x4, R20 ;  /* 0x0000000419146825 */ /* 0x002fe400078e0214 */
[----:B------:R-:W4:Y:S04]  /*0d20*/  @P4 LDG.E.CONSTANT R15, desc[UR4][R14.64+0x14] ;  /* 0x000014040e0f4981 */ /* 0x000f28000c1e9900 */
[----:B------:R-:W4:Y:S01]  /*0d30*/  @P6 LDG.E.CONSTANT R21, desc[UR4][R20.64+0x10] ;  /* 0x0000100414156981 */ /* 0x000f22000c1e9900 */
[----:B------:R-:W1:Y:S01]  /*0d40*/  LDC.64 R24, c[0x0][0x390] ;  /* 0x0000e400ff187b82 */ /* 0x000e620000000a00 */
[----:B------:R-:W-:-:S07]  /*0d50*/  @P0 VIMNMX R6, PT, PT, R6, R11, !PT ;  /* 0x0000000b06060248 */ /* 0x000fce0007fe0100 */
[----:B------:R-:W0:Y:S01]  /*0d60*/  LDC.64 R10, c[0x0][0x3a8] ;  /* 0x0000ea00ff0a7b82 */ /* 0x000e220000000a00 */
[----:B---3--:R-:W-:-:S06]  /*0d70*/  @P5 IMAD.WIDE R8, R3, 0x4, R8 ;  /* 0x0000000403085825 */ /* 0x008fcc00078e0208 */
[----:B------:R-:W3:Y:S01]  /*0d80*/  @P5 LDG.E.CONSTANT R9, desc[UR4][R8.64+0xc] ;  /* 0x00000c0408095981 */ /* 0x000ee2000c1e9900 */
[----:B0-----:R-:W-:-:S06]  /*0d90*/  @P3 IMAD.WIDE R10, R7, 0x4, R10 ;  /* 0x00000004070a3825 */ /* 0x001fcc00078e020a */
[----:B------:R-:W3:Y:S01]  /*0da0*/  @P3 LDG.E.CONSTANT R11, desc[UR4][R10.64+0x8] ;  /* 0x000008040a0b3981 */ /* 0x000ee2000c1e9900 */
[----:B-1----:R-:W-:Y:S01]  /*0db0*/  IMAD.WIDE R24, R0, 0x4, R24 ;  /* 0x0000000400187825 */ /* 0x002fe200078e0218 */
[----:B------:R-:W-:Y:S02]  /*0dc0*/  IADD3 R19, PT, PT, R16, -0x1, RZ ;  /* 0xffffffff10137810 */ /* 0x000fe40007ffe0ff */
[----:B------:R-:W0:Y:S02]  /*0dd0*/  LDC.64 R16, c[0x0][0x3a8] ;  /* 0x0000ea00ff107b82 */ /* 0x000e240000000a00 */
[----:B------:R-:W-:-:S06]  /*0de0*/  ISETP.GE.AND P0, PT, R19, R4, PT ;  /* 0x000000041300720c */ /* 0x000fcc0003f06270 */
[----:B------:R-:W1:Y:S07]  /*0df0*/  LDC.64 R18, c[0x0][0x3a8] ;  /* 0x0000ea00ff127b82 */ /* 0x000e6e0000000a00 */
[----:B------:R-:W-:-:S04]  /*0e00*/  @P0 IMAD R3, R2, 0x11, RZ ;  /* 0x0000001102030824 */ /* 0x000fc800078e02ff */
[----:B------:R-:W-:-:S05]  /*0e10*/  @P0 IMAD.WIDE R12, R3, 0x4, R12 ;  /* 0x00000004030c0825 */ /* 0x000fca00078e020c */
[----:B------:R-:W3:Y:S01]  /*0e20*/  @P0 LDG.E.CONSTANT R2, desc[UR4][R12.64] ;  /* 0x000000040c020981 */ /* 0x000ee2000c1e9900 */
[----:B0-----:R-:W-:-:S06]  /*0e30*/  @P2 IMAD.WIDE R16, R27, 0x4, R16 ;  /* 0x000000041b102825 */ /* 0x001fcc00078e0210 */
[----:B------:R-:W3:Y:S01]  /*0e40*/  @P2 LDG.E.CONSTANT R17, desc[UR4][R16.64+0x4] ;  /* 0x0000040410112981 */ /* 0x000ee2000c1e9900 */
[----:B-1----:R-:W-:-:S03]  /*0e50*/  @P0 IMAD.WIDE R18, R3, 0x4, R18 ;  /* 0x0000000403120825 */ /* 0x002fc600078e0212 */
[----:B------:R0:W5:Y:S04]  /*0e60*/  LDG.E.CONSTANT R3, desc[UR4][R24.64] ;  /* 0x0000000418037981 */ /* 0x000168000c1e9900 */
[----:B------:R-:W3:Y:S01]  /*0e70*/  @P0 LDG.E.CONSTANT R19, desc[UR4][R18.64] ;  /* 0x0000000412130981 */ /* 0x000ee2000c1e9900 */
[----:B--2---:R-:W-:-:S04]  /*0e80*/  @P1 VIMNMX R6, PT, PT, R6, R23, !PT ;  /* 0x0000001706061248 */ /* 0x004fc80007fe0100 */
[----:B----4-:R-:W-:-:S04]  /*0e90*/  @P4 VIMNMX R6, PT, PT, R6, R15, !PT ;  /* 0x0000000f06064248 */ /* 0x010fc80007fe0100 */
[----:B------:R-:W-:-:S04]  /*0ea0*/  @P6 VIMNMX R6, PT, PT, R6, R21, !PT ;  /* 0x0000001506066248 */ /* 0x000fc80007fe0100 */
[----:B---3--:R-:W-:-:S04]  /*0eb0*/  @P5 VIMNMX R6, PT, PT, R6, R9, !PT ;  /* 0x0000000906065248 */ /* 0x008fc80007fe0100 */
[----:B------:R-:W-:Y:S01]  /*0ec0*/  @P3 VIMNMX R6, PT, PT, R6, R11, !PT ;  /* 0x0000000b06063248 */ /* 0x000fe20007fe0100 */
[----:B------:R-:W-:Y:S01]  /*0ed0*/  BSSY.RECONVERGENT B0, `(.L_x_23) ;  /* 0x00000fc000007945 */ /* 0x000fe20003800200 */
[----:B------:R-:W-:Y:S02]  /*0ee0*/  ISETP.NE.AND P1, PT, R2, R5, PT ;  /* 0x000000050200720c */ /* 0x000fe40003f25270 */
[----:B------:R-:W-:-:S04]  /*0ef0*/  @P2 VIMNMX R6, PT, PT, R6, R17, !PT ;  /* 0x0000001106062248 */ /* 0x000fc80007fe0100 */
[----:B------:R-:W-:-:S07]  /*0f00*/  @P0 VIMNMX R6, PT, PT, R6, R19, !PT ;  /* 0x0000001306060248 */ /* 0x000fce0007fe0100 */
[----:B0-----:R-:W-:Y:S05]  /*0f10*/  @!P1 BRA `(.L_x_24) ;  /* 0x0000000c00dc9947 */ /* 0x001fea0003800000 */
[----:B------:R-:W0:Y:S01]  /*0f20*/  LDC.64 R14, c[0x0][0x3a0] ;  /* 0x0000e800ff0e7b82 */ /* 0x000e220000000a00 */
[----:B------:R-:W-:Y:S01]  /*0f30*/  LEA R11, R2, R2, 0x4 ;  /* 0x00000002020b7211 */ /* 0x000fe200078e20ff */
[----:B------:R-:W-:-:S04]  /*0f40*/  IMAD R19, R5, 0x11, RZ ;  /* 0x0000001105137824 */ /* 0x000fc800078e02ff */
[----:B0-----:R-:W-:-:S04]  /*0f50*/  IMAD.WIDE R12, R11, 0x4, R14 ;  /* 0x000000040b0c7825 */ /* 0x001fc800078e020e */
[----:B------:R-:W-:Y:S02]  /*0f60*/  IMAD.WIDE R16, R19, 0x4, R14 ;  /* 0x0000000413107825 */ /* 0x000fe400078e020e */
[----:B------:R-:W2:Y:S04]  /*0f70*/  LDG.E.CONSTANT R12, desc[UR4][R12.64+0x40] ;  /* 0x000040040c0c7981 */ /* 0x000ea8000c1e9900 */
[----:B------:R-:W2:Y:S02]  /*0f80*/  LDG.E.CONSTANT R17, desc[UR4][R16.64+0x40] ;  /* 0x0000400410117981 */ /* 0x000ea4000c1e9900 */
[----:B--2---:R-:W-:-:S13]  /*0f90*/  ISETP.NE.AND P2, PT, R12, R17, PT ;  /* 0x000000110c00720c */ /* 0x004fda0003f45270 */
[----:B------:R-:W-:Y:S02]  /*0fa0*/  @P2 MOV R2, R12 ;  /* 0x0000000c00022202 */ /* 0x000fe40000000f00 */
[----:B------:R-:W-:Y:S02]  /*0fb0*/  @P2 MOV R5, R17 ;  /* 0x0000001100052202 */ /* 0x000fe40000000f00 */
[----:B------:R-:W-:-:S03]  /*0fc0*/  LEA R23, R2, R2, 0x4 ;  /* 0x0000000202177211 */ /* 0x000fc600078e20ff */
[----:B------:R-:W-:Y:S02]  /*0fd0*/  IMAD R9, R5, 0x11, RZ ;  /* 0x0000001105097824 */ /* 0x000fe400078e02ff */
[----:B------:R-:W-:-:S04]  /*0fe0*/  IMAD.WIDE R20, R23, 0x4, R14 ;  /* 0x0000000417147825 */ /* 0x000fc800078e020e */
        /* <DEDUP_REMOVED lines=32> */
[----:B------:R-:W-:-:S03]  /*11f0*/  @P6 MOV R2, R20 ;  /* 0x0000001400026202 */ /* 0x000fc60000000f00 */
[----:B------:R-:W-:Y:S01]  /*1200*/  IMAD R4, R5, 0x11, RZ ;  /* 0x0000001105047824 */ /* 0x000fe200078e02ff */
[----:B------:R-:W-:-:S03]  /*1210*/  LEA R28, R2, R2, 0x4 ;  /* 0x00000002021c7211 */ /* 0x000fc600078e20ff */
[----:B------:R-:W-:-:S04]  /*1220*/  IMAD.WIDE R24, R4, 0x4, R14 ;  /* 0x0000000404187825 */ /* 0x000fc800078e020e */
[----:B------:R-:W-:Y:S02]  /*1230*/  IMAD.WIDE R12, R28, 0x4, R14 ;  /* 0x000000041c0c7825 */ /* 0x000fe400078e020e */
[----:B------:R-:W2:Y:S04]  /*1240*/  LDG.E.CONSTANT R25, desc[UR4][R24.64+0x2c] ;  /* 0x00002c0418197981 */ /* 0x000ea8000c1e9900 */
[----:B------:R0:W2:Y:S02]  /*1250*/  LDG.E.CONSTANT R18, desc[UR4][R12.64+0x2c] ;  /* 0x00002c040c127981 */ /* 0x0000a4000c1e9900 */
[----:B0-----:R-:W0:Y:S02]  /*1260*/  LDC.64 R12, c[0x0][0x3a8] ;  /* 0x0000ea00ff0c7b82 */ /* 0x001e240000000a00 */
[----:B0-----:R-:W-:-:S06]  /*1270*/  @P2 IMAD.WIDE R20, R11, 0x4, R12 ;  /* 0x000000040b142825 */ /* 0x001fcc00078e020c */
[----:B------:R-:W3:Y:S01]  /*1280*/  @P2 LDG.E.CONSTANT R21, desc[UR4][R20.64+0x40] ;  /* 0x0000400414152981 */ /* 0x000ee2000c1e9900 */
        /* <DEDUP_REMOVED lines=8> */
[----:B------:R-:W2:Y:S01]  /*1310*/  LDG.E.CONSTANT R25, desc[UR4][R24.64+0x28] ;  /* 0x0000280418197981 */ /* 0x000ea2000c1e9900 */
[----:B------:R-:W-:-:S06]  /*1320*/  @P2 IMAD.WIDE R18, R19, 0x4, R12 ;  /* 0x0000000413122825 */ /* 0x000fcc00078e020c */
[----:B------:R-:W3:Y:S01]  /*1330*/  @P2 LDG.E.CONSTANT R18, desc[UR4][R18.64+0x40] ;  /* 0x0000400412122981 */ /* 0x000ee2000c1e9900 */
[----:B--2---:R-:W-:Y:S02]  /*1340*/  ISETP.NE.AND P1, PT, R16, R25, PT ;  /* 0x000000191000720c */ /* 0x004fe40003f25270 */
[----:B---3--:R-:W-:Y:S01]  /*1350*/  @P2 VIMNMX3 R6, R21, R18, R6, !PT ;  /* 0x000000121506220f */ /* 0x008fe20007800106 */
[----:B------:R-:W-:-:S10]  /*1360*/  @P3 IMAD.WIDE R20, R23, 0x4, R12 ;  /* 0x0000000417143825 */ /* 0x000fd400078e020c */
[----:B------:R-:W-:Y:S02]  /*1370*/  @P1 MOV R2, R16 ;  /* 0x0000001000021202 */ /* 0x000fe40000000f00 */
[----:B------:R-:W-:Y:S01]  /*1380*/  @P1 MOV R5, R25 ;  /* 0x0000001900051202 */ /* 0x000fe20000000f00 */
[----:B------:R-:W-:Y:S01]  /*1390*/  @P3 IMAD.WIDE R18, R9, 0x4, R12 ;  /* 0x0000000409123825 */ /* 0x000fe200078e020c */
[----:B------:R-:W-:Y:S01]  /*13a0*/  LEA R23, R2, R2, 0x4 ;  /* 0x0000000202177211 */ /* 0x000fe200078e20ff */
[----:B------:R-:W2:Y:S02]  /*13b0*/  @P3 LDG.E.CONSTANT R21, desc[UR4][R20.64+0x3c] ;  /* 0x00003c0414153981 */ /* 0x000ea4000c1e9900 */
[----:B------:R-:W-:Y:S02]  /*13c0*/  IMAD R9, R5, 0x11, RZ ;  /* 0x0000001105097824 */ /* 0x000fe400078e02ff */
[--C-:B------:R-:W-:Y:S01]  /*13d0*/  IMAD.WIDE R16, R23, 0x4, R14.reuse ;  /* 0x0000000417107825 */ /* 0x100fe200078e020e */
[----:B------:R-:W2:Y:S03]  /*13e0*/  @P3 LDG.E.CONSTANT R18, desc[UR4][R18.64+0x3c] ;  /* 0x00003c0412123981 */ /* 0x000ea6000c1e9900 */
[----:B------:R-:W-:-:S02]  /*13f0*/  IMAD.WIDE R24, R9, 0x4, R14 ;  /* 0x0000000409187825 */ /* 0x000fc400078e020e */
[----:B------:R-:W3:Y:S04]  /*1400*/  LDG.E.CONSTANT R16, desc[UR4][R16.64+0x24] ;  /* 0x0000240410107981 */ /* 0x000ee8000c1e9900 */
[----:B------:R-:W3:Y:S02]  /*1410*/  LDG.E.CONSTANT R25, desc[UR4][R24.64+0x24] ;  /* 0x0000240418197981 */ /* 0x000ee4000c1e9900 */
[----:B---3--:R-:W-:Y:S02]  /*1420*/  ISETP.NE.AND P2, PT, R16, R25, PT ;  /* 0x000000191000720c */ /* 0x008fe40003f45270 */
[----:B--2---:R-:W-:Y:S01]  /*1430*/  @P3 VIMNMX3 R6, R21, R18, R6, !PT ;  /* 0x000000121506320f */ /* 0x004fe20007800106 */
[----:B------:R-:W-:-:S04]  /*1440*/  @P4 IMAD.WIDE R20, R10, 0x4, R12 ;  /* 0x000000040a144825 */ /* 0x000fc800078e020c */
[----:B------:R-:W-:Y:S02]  /*1450*/  @P4 IMAD.WIDE R18, R7, 0x4, R12 ;  /* 0x0000000407124825 */ /* 0x000fe400078e020c */
[----:B------:R-:W2:Y:S04]  /*1460*/  @P4 LDG.E.CONSTANT R21, desc[UR4][R20.64+0x38] ;  /* 0x0000380414154981 */ /* 0x000ea8000c1e9900 */
[----:B------:R-:W-:Y:S01]  /*1470*/  @P2 MOV R2, R16 ;  /* 0x0000001000022202 */ /* 0x000fe20000000f00 */
[----:B------:R-:W2:Y:S01]  /*1480*/  @P4 LDG.E.CONSTANT R18, desc[UR4][R18.64+0x38] ;  /* 0x0000380412124981 */ /* 0x000ea2000c1e9900 */
[----:B------:R-:W-:Y:S02]  /*1490*/  @P2 MOV R5, R25 ;  /* 0x0000001900052202 */ /* 0x000fe40000000f00 */
[----:B------:R-:W-:-:S03]  /*14a0*/  LEA R10, R2, R2, 0x4 ;  /* 0x00000002020a7211 */ /* 0x000fc600078e20ff */
[----:B------:R-:W-:Y:S02]  /*14b0*/  IMAD R7, R5, 0x11, RZ ;  /* 0x0000001105077824 */ /* 0x000fe400078e02ff */
[----:B------:R-:W-:-:S04]  /*14c0*/  IMAD.WIDE R16, R10, 0x4, R14 ;  /* 0x000000040a107825 */ /* 0x000fc800078e020e */
[----:B------:R-:W-:Y:S02]  /*14d0*/  IMAD.WIDE R24, R7, 0x4, R14 ;  /* 0x0000000407187825 */ /* 0x000fe400078e020e */
[----:B------:R-:W3:Y:S04]  /*14e0*/  LDG.E.CONSTANT R16, desc[UR4][R16.64+0x20] ;  /* 0x0000200410107981 */ /* 0x000ee8000c1e9900 */
[----:B------:R-:W3:Y:S01]  /*14f0*/  LDG.E.CONSTANT R25, desc[UR4][R24.64+0x20] ;  /* 0x0000200418197981 */ /* 0x000ee2000c1e9900 */
[----:B--2---:R-:W-:Y:S01]  /*1500*/  @P4 VIMNMX3 R6, R21, R18, R6, !PT ;  /* 0x000000121506420f */ /* 0x004fe20007800106 */
[----:B------:R-:W-:Y:S01]  /*1510*/  @P5 IMAD.WIDE R20, R22, 0x4, R12 ;  /* 0x0000000416145825 */ /* 0x000fe200078e020c */
[----:B---3--:R-:W-:-:S03]  /*1520*/  ISETP.NE.AND P3, PT, R16, R25, PT ;  /* 0x000000191000720c */ /* 0x008fc60003f65270 */
[----:B------:R-:W-:Y:S02]  /*1530*/  @P5 IMAD.WIDE R18, R8, 0x4, R12 ;  /* 0x0000000408125825 */ /* 0x000fe400078e020c */
[----:B------:R-:W2:Y:S04]  /*1540*/  @P5 LDG.E.CONSTANT R21, desc[UR4][R20.64+0x34] ;  /* 0x0000340414155981 */ /* 0x000ea8000c1e9900 */
[----:B------:R-:W2:Y:S04]  /*1550*/  @P5 LDG.E.CONSTANT R18, desc[UR4][R18.64+0x34] ;  /* 0x0000340412125981 */ /* 0x000ea8000c1e9900 */
[----:B------:R-:W-:-:S02]  /*1560*/  @P3 MOV R2, R16 ;  /* 0x0000001000023202 */ /* 0x000fc40000000f00 */
        /* <DEDUP_REMOVED lines=8> */
[----:B------:R-:W-:-:S04]  /*15f0*/  @P6 IMAD.WIDE R20, R26, 0x4, R12 ;  /* 0x000000041a146825 */ /* 0x000fc800078e020c */
[----:B------:R-:W-:Y:S02]  /*1600*/  @P6 IMAD.WIDE R18, R29, 0x4, R12 ;  /* 0x000000041d126825 */ /* 0x000fe400078e020c */
[----:B------:R-:W2:Y:S04]  /*1610*/  @P6 LDG.E.CONSTANT R21, desc[UR4][R20.64+0x30] ;  /* 0x0000300414156981 */ /* 0x000ea8000c1e9900 */
[----:B------:R-:W2:Y:S01]  /*1620*/  @P6 LDG.E.CONSTANT R18, desc[UR4][R18.64+0x30] ;  /* 0x0000300412126981 */ /* 0x000ea2000c1e9900 */
[----:B---3--:R-:W-:-:S13]  /*1630*/  ISETP.NE.AND P4, PT, R16, R25, PT ;  /* 0x000000191000720c */ /* 0x008fda0003f85270 */
[----:B------:R-:W-:Y:S02]  /*1640*/  @P4 MOV R2, R16 ;  /* 0x0000001000024202 */ /* 0x000fe40000000f00 */
        /* <DEDUP_REMOVED lines=17> */
[----:B------:R-:W-:-:S05]  /*1760*/  IMAD.WIDE R16, R4, 0x4, R14 ;  /* 0x0000000404107825 */ /* 0x000fca00078e020e */
[----:B------:R0:W3:Y:S02]  /*1770*/  LDG.E.CONSTANT R24, desc[UR4][R16.64+0x14] ;  /* 0x0000140410187981 */ /* 0x0000e4000c1e9900 */
[----:B0-----:R-:W-:-:S05]  /*1780*/  IMAD.WIDE R16, R25, 0x4, R14 ;  /* 0x0000000419107825 */ /* 0x001fca00078e020e */
        /* <DEDUP_REMOVED lines=22> */
[----:B------:R-:W-:-:S03]  /*18f0*/  @P0 MOV R5, R28 ;  /* 0x0000001c00050202 */ /* 0x000fc60000000f00 */
[----:B------:R-:W-:Y:S01]  /*1900*/  IMAD R23, R2, 0x11, RZ ;  /* 0x0000001102177824 */ /* 0x000fe200078e02ff */
[----:B------:R-:W-:-:S03]  /*1910*/  LEA R9, R5, R5, 0x4 ;  /* 0x0000000505097211 */ /* 0x000fc600078e20ff */
        /* <DEDUP_REMOVED lines=12> */
[----:B------:R-:W-:Y:S02]  /*19e0*/  IMAD R10, R2, 0x11, RZ ;  /* 0x00000011020a7824 */ /* 0x000fe400078e02ff */
[----:B------:R-:W-:Y:S02]  /*19f0*/  IMAD R7, R5, 0x11, RZ ;  /* 0x0000001105077824 */ /* 0x000fe400078e02ff */
[----:B------:R-:W-:-:S05]  /*1a00*/  IMAD.WIDE R16, R10, 0x4, R14 ;  /* 0x000000040a107825 */ /* 0x000fca00078e020e */
[----:B------:R0:W3:Y:S02]  /*1a10*/  LDG.E.CONSTANT R24, desc[UR4][R16.64+0x8] ;  /* 0x0000080410187981 */ /* 0x0000e4000c1e9900 */
[----:B0-----:R-:W-:-:S05]  /*1a20*/  IMAD.WIDE R16, R7, 0x4, R14 ;  /* 0x0000000407107825 */ /* 0x001fca00078e020e */
[----:B------:R-:W3:Y:S01]  /*1a30*/  LDG.E.CONSTANT R28, desc[UR4][R16.64+0x8] ;  /* 0x00000804101c7981 */ /* 0x000ee2000c1e9900 */
[----:B--2---:R-:W-:Y:S01]  /*1a40*/  @P3 VIMNMX3 R6, R21, R18, R6, !PT ;  /* 0x000000121506320f */ /* 0x004fe20007800106 */
[----:B------:R-:W-:-:S04]  /*1a50*/  @P4 IMAD.WIDE R18, R8, 0x4, R12 ;  /* 0x0000000408124825 */ /* 0x000fc800078e020c */
[----:B------:R-:W-:Y:S01]  /*1a60*/  @P4 IMAD.WIDE R20, R22, 0x4, R12 ;  /* 0x0000000416144825 */ /* 0x000fe200078e020c */
[----:B---3--:R-:W-:-:S13]  /*1a70*/  ISETP.NE.AND P2, PT, R24, R28, PT ;  /* 0x0000001c1800720c */ /* 0x008fda0003f45270 */
[----:B------:R-:W-:Y:S02]  /*1a80*/  @P2 MOV R2, R24 ;  /* 0x0000001800022202 */ /* 0x000fe40000000f00 */
[----:B------:R-:W-:Y:S01]  /*1a90*/  @P2 MOV R5, R28 ;  /* 0x0000001c00052202 */ /* 0x000fe20000000f00 */
[----:B------:R0:W2:Y:S01]  /*1aa0*/  @P4 LDG.E.CONSTANT R24, desc[UR4][R18.64+0x1c] ;  /* 0x00001c0412184981 */ /* 0x0000a2000c1e9900 */
[----:B------:R-:W-:-:S03]  /*1ab0*/  LEA R8, R2, R2, 0x4 ;  /* 0x0000000202087211 */ /* 0x000fc600078e20ff */
[----:B------:R-:W-:Y:S01]  /*1ac0*/  IMAD R22, R5, 0x11, RZ ;  /* 0x0000001105167824 */ /* 0x000fe200078e02ff */
[----:B------:R1:W2:Y:S01]  /*1ad0*/  @P4 LDG.E.CONSTANT R28, desc[UR4][R20.64+0x1c] ;  /* 0x00001c04141c4981 */ /* 0x0002a2000c1e9900 */
[----:B------:R-:W-:-:S04]  /*1ae0*/  IMAD.WIDE R16, R8, 0x4, R14 ;  /* 0x0000000408107825 */ /* 0x000fc800078e020e */
[----:B0-----:R-:W-:Y:S02]  /*1af0*/  IMAD.WIDE R18, R22, 0x4, R14 ;  /* 0x0000000416127825 */ /* 0x001fe400078e020e */
[----:B------:R-:W3:Y:S04]  /*1b00*/  LDG.E.CONSTANT R16, desc[UR4][R16.64+0x4] ;  /* 0x0000040410107981 */ /* 0x000ee8000c1e9900 */
[----:B------:R-:W3:Y:S02]  /*1b10*/  LDG.E.CONSTANT R19, desc[UR4][R18.64+0x4] ;  /* 0x0000040412137981 */ /* 0x000ee4000c1e9900 */
[----:B---3--:R-:W-:-:S13]  /*1b20*/  ISETP.NE.AND P3, PT, R16, R19, PT ;  /* 0x000000131000720c */ /* 0x008fda0003f65270 */
[----:B------:R-:W-:Y:S02]  /*1b30*/  @P3 MOV R2, R16 ;  /* 0x0000001000023202 */ /* 0x000fe40000000f00 */
[----:B------:R-:W-:-:S03]  /*1b40*/  @P3 MOV R5, R19 ;  /* 0x0000001300053202 */ /* 0x000fc60000000f00 */
[----:B------:R-:W-:Y:S01]  /*1b50*/  IMAD R17, R2, 0x11, RZ ;  /* 0x0000001102117824 */ /* 0x000fe200078e02ff */
[----:B------:R-:W-:-:S03]  /*1b60*/  LEA R19, R5, R5, 0x4 ;  /* 0x0000000505137211 */ /* 0x000fc600078e20ff */
[----:B-1----:R-:W-:-:S04]  /*1b70*/  IMAD.WIDE R20, R17, 0x4, R14 ;  /* 0x0000000411147825 */ /* 0x002fc800078e020e */
[----:B------:R-:W-:Y:S02]  /*1b80*/  IMAD.WIDE R14, R19, 0x4, R14 ;  /* 0x00000004130e7825 */ /* 0x000fe400078e020e */
[----:B------:R-:W3:Y:S04]  /*1b90*/  LDG.E.CONSTANT R20, desc[UR4][R20.64] ;  /* 0x0000000414147981 */ /* 0x000ee8000c1e9900 */
[----:B------:R0:W3:Y:S01]  /*1ba0*/  LDG.E.CONSTANT R16, desc[UR4][R14.64] ;  /* 0x000000040e107981 */ /* 0x0000e2000c1e9900 */
[----:B--2---:R-:W-:Y:S01]  /*1bb0*/  @P4 VIMNMX3 R6, R28, R24, R6, !PT ;  /* 0x000000181c06420f */ /* 0x004fe20007800106 */
[----:B------:R-:W-:-:S04]  /*1bc0*/  @P5 IMAD.WIDE R28, R29, 0x4, R12 ;  /* 0x000000041d1c5825 */ /* 0x000fc800078e020c */
[--C-:B0-----:R-:W-:Y:S02]  /*1bd0*/  @P5 IMAD.WIDE R14, R26, 0x4, R12.reuse ;  /* 0x000000041a0e5825 */ /* 0x101fe400078e020c */
[----:B------:R-:W2:Y:S02]  /*1be0*/  @P5 LDG.E.CONSTANT R29, desc[UR4][R28.64+0x18] ;  /* 0x000018041c1d5981 */ /* 0x000ea4000c1e9900 */
[--C-:B------:R-:W-:Y:S02]  /*1bf0*/  @P6 IMAD.WIDE R24, R25, 0x4, R12.reuse ;  /* 0x0000000419186825 */ /* 0x100fe400078e020c */
[----:B------:R0:W2:Y:S02]  /*1c00*/  @P5 LDG.E.CONSTANT R18, desc[UR4][R14.64+0x18] ;  /* 0x000018040e125981 */ /* 0x0000a4000c1e9900 */
[--C-:B------:R-:W-:Y:S02]  /*1c10*/  @P0 IMAD.WIDE R26, R27, 0x4, R12.reuse ;  /* 0x000000041b1a0825 */ /* 0x100fe400078e020c */
[----:B------:R1:W4:Y:S04]  /*1c20*/  @P6 LDG.E.CONSTANT R21, desc[UR4][R24.64+0x14] ;  /* 0x0000140418156981 */ /* 0x000328000c1e9900 */
[----:B------:R1:W4:Y:S01]  /*1c30*/  @P0 LDG.E.CONSTANT R28, desc[UR4][R26.64+0x10] ;  /* 0x000010041a1c0981 */ /* 0x000322000c1e9900 */
[----:B0-----:R-:W-:-:S04]  /*1c40*/  @P6 IMAD.WIDE R14, R4, 0x4, R12 ;  /* 0x00000004040e6825 */ /* 0x001fc800078e020c */
[--C-:B-1----:R-:W-:Y:S01]  /*1c50*/  @P0 IMAD.WIDE R24, R11, 0x4, R12.reuse ;  /* 0x000000040b180825 */ /* 0x102fe200078e020c */
[----:B------:R0:W4:Y:S03]  /*1c60*/  @P6 LDG.E.CONSTANT R4, desc[UR4][R14.64+0x14] ;  /* 0x000014040e046981 */ /* 0x000126000c1e9900 */
[----:B------:R-:W-:-:S04]  /*1c70*/  @P2 IMAD.WIDE R10, R10, 0x4, R12 ;  /* 0x000000040a0a2825 */ /* 0x000fc800078e020c */
[--C-:B------:R-:W-:Y:S02]  /*1c80*/  @P1 IMAD.WIDE R26, R23, 0x4, R12.reuse ;  /* 0x00000004171a1825 */ /* 0x100fe400078e020c */
[----:B------:R1:W4:Y:S02]  /*1c90*/  @P0 LDG.E.CONSTANT R23, desc[UR4][R24.64+0x10] ;  /* 0x0000100418170981 */ /* 0x000324000c1e9900 */
[--C-:B0-----:R-:W-:Y:S02]  /*1ca0*/  @P1 IMAD.WIDE R14, R9, 0x4, R12.reuse ;  /* 0x00000004090e1825 */ /* 0x101fe400078e020c */
[----:B------:R-:W4:Y:S02]  /*1cb0*/  @P1 LDG.E.CONSTANT R27, desc[UR4][R26.64+0xc] ;  /* 0x00000c041a1b1981 */ /* 0x000f24000c1e9900 */
[--C-:B------:R-:W-:Y:S02]  /*1cc0*/  @P3 IMAD.WIDE R8, R8, 0x4, R12.reuse ;  /* 0x0000000408083825 */ /* 0x100fe400078e020c */
[----:B------:R-:W4:Y:S02]  /*1cd0*/  @P1 LDG.E.CONSTANT R14, desc[UR4][R14.64+0xc] ;  /* 0x00000c040e0e1981 */ /* 0x000f24000c1e9900 */
[----:B-1----:R-:W-:-:S02]  /*1ce0*/  @P3 IMAD.WIDE R24, R22, 0x4, R12 ;  /* 0x0000000416183825 */ /* 0x002fc400078e020c */
[----:B------:R-:W4:Y:S04]  /*1cf0*/  @P3 LDG.E.CONSTANT R26, desc[UR4][R8.64+0x4] ;  /* 0x00000404081a3981 */ /* 0x000f28000c1e9900 */
[----:B------:R0:W4:Y:S04]  /*1d00*/  @P2 LDG.E.CONSTANT R15, desc[UR4][R10.64+0x8] ;  /* 0x000008040a0f2981 */ /* 0x000128000c1e9900 */
[----:B------:R-:W4:Y:S01]  /*1d10*/  @P3 LDG.E.CONSTANT R25, desc[UR4][R24.64+0x4] ;  /* 0x0000040418193981 */ /* 0x000f22000c1e9900 */
[----:B0-----:R-:W-:-:S05]  /*1d20*/  @P2 IMAD.WIDE R10, R7, 0x4, R12 ;  /* 0x00000004070a2825 */ /* 0x001fca00078e020c */
[----:B------:R0:W4:Y:S01]  /*1d30*/  @P2 LDG.E.CONSTANT R7, desc[UR4][R10.64+0x8] ;  /* 0x000008040a072981 */ /* 0x000122000c1e9900 */
[----:B---3--:R-:W-:-:S13]  /*1d40*/  ISETP.NE.AND P4, PT, R20, R16, PT ;  /* 0x000000101400720c */ /* 0x008fda0003f85270 */
[----:B------:R-:W-:Y:S02]  /*1d50*/  @P4 MOV R2, R20 ;  /* 0x0000001400024202 */ /* 0x000fe40000000f00 */
[----:B------:R-:W-:Y:S01]  /*1d60*/  @P4 MOV R5, R16 ;  /* 0x0000001000054202 */ /* 0x000fe20000000f00 */
[----:B------:R-:W-:-:S04]  /*1d70*/  @P4 IMAD.WIDE R8, R19, 0x4, R12 ;  /* 0x0000000413084825 */ /* 0x000fc800078e020c */
[----:B------:R-:W-:Y:S02]  /*1d80*/  IMAD R19, R2, 0x11, RZ ;  /* 0x0000001102137824 */ /* 0x000fe400078e02ff */
[--C-:B------:R-:W-:Y:S01]  /*1d90*/  @P4 IMAD.WIDE R16, R17, 0x4, R12.reuse ;  /* 0x0000000411104825 */ /* 0x100fe200078e020c */
[----:B------:R-:W3:Y:S03]  /*1da0*/  @P4 LDG.E.CONSTANT R8, desc[UR4][R8.64] ;  /* 0x0000000408084981 */ /* 0x000ee6000c1e9900 */
[----:B------:R-:W-:Y:S02]  /*1db0*/  IMAD R5, R5, 0x11, RZ ;  /* 0x0000001105057824 */ /* 0x000fe400078e02ff */
[--C-:B0-----:R-:W-:Y:S01]  /*1dc0*/  IMAD.WIDE R10, R19, 0x4, R12.reuse ;  /* 0x00000004130a7825 */ /* 0x101fe200078e020c */
[----:B------:R-:W3:Y:S03]  /*1dd0*/  @P4 LDG.E.CONSTANT R17, desc[UR4][R16.64] ;  /* 0x0000000410114981 */ /* 0x000ee6000c1e9900 */
[----:B------:R-:W-:-:S02]  /*1de0*/  IMAD.WIDE R12, R5, 0x4, R12 ;  /* 0x00000004050c7825 */ /* 0x000fc400078e020c */
[----:B------:R-:W3:Y:S04]  /*1df0*/  LDG.E.CONSTANT R11, desc[UR4][R10.64] ;  /* 0x000000040a0b7981 */ /* 0x000ee8000c1e9900 */
[----:B------:R-:W3:Y:S01]  /*1e00*/  LDG.E.CONSTANT R12, desc[UR4][R12.64] ;  /* 0x000000040c0c7981 */ /* 0x000ee2000c1e9900 */
[----:B--2---:R-:W-:-:S04]  /*1e10*/  @P5 VIMNMX3 R6, R18, R29, R6, !PT ;  /* 0x0000001d1206520f */ /* 0x004fc80007800106 */
[----:B----4-:R-:W-:-:S04]  /*1e20*/  @P6 VIMNMX3 R6, R4, R21, R6, !PT ;  /* 0x000000150406620f */ /* 0x010fc80007800106 */
[----:B------:R-:W-:-:S04]  /*1e30*/  @P0 VIMNMX3 R6, R28, R23, R6, !PT ;  /* 0x000000171c06020f */ /* 0x000fc80007800106 */
[----:B------:R-:W-:-:S04]  /*1e40*/  @P1 VIMNMX3 R6, R27, R14, R6, !PT ;  /* 0x0000000e1b06120f */ /* 0x000fc80007800106 */
[----:B------:R-:W-:-:S04]  /*1e50*/  @P2 VIMNMX3 R6, R15, R7, R6, !PT ;  /* 0x000000070f06220f */ /* 0x000fc80007800106 */
[----:B------:R-:W-:-:S04]  /*1e60*/  @P3 VIMNMX3 R6, R26, R25, R6, !PT ;  /* 0x000000191a06320f */ /* 0x000fc80007800106 */
[----:B---3--:R-:W-:-:S04]  /*1e70*/  @P4 VIMNMX3 R6, R17, R8, R6, !PT ;  /* 0x000000081106420f */ /* 0x008fc80007800106 */
[----:B------:R-:W-:-:S07]  /*1e80*/  VIMNMX3 R6, R11, R12, R6, !PT ;  /* 0x0000000c0b06720f */ /* 0x000fce0007800106 */
.L_x_24:
[----:B------:R-:W-:Y:S05]  /*1e90*/  BSYNC.RECONVERGENT B0 ;  /* 0x0000000000007941 */ /* 0x000fea0003800200 */
.L_x_23:
[----:B-----5:R-:W-:Y:S02]  /*1ea0*/  ISETP.GT.AND P0, PT, R6, R3, PT ;  /* 0x000000030600720c */ /* 0x020fe40003f04270 */
[----:B------:R-:W-:-:S11]  /*1eb0*/  SHF.R.S32.HI R8, RZ, 0x1f, R3 ;  /* 0x0000001fff087819 */ /* 0x000fd60000011403 */
[----:B------:R-:W-:Y:S05]  /*1ec0*/  @!P0 BRA `(.L_x_25) ;  /* 0x0000000000208947 */ /* 0x000fea0003800000 */
[----:B------:R-:W0:Y:S08]  /*1ed0*/  LDC.64 R10, c[0x0][0x3c8] ;  /* 0x0000f200ff0a7b82 */ /* 0x000e300000000a00 */
[----:B------:R-:W1:Y:S01]  /*1ee0*/  LDC.64 R4, c[0x0][0x3b8] ;  /* 0x0000ee00ff047b82 */ /* 0x000e620000000a00 */
[----:B0-----:R-:W-:-:S04]  /*1ef0*/  IADD3 R6, P0, P1, -R6, R10, R3 ;  /* 0x0000000a06067210 */ /* 0x001fc8000791e103 */
[----:B------:R-:W-:Y:S01]  /*1f00*/  IADD3.X R7, PT, PT, R11, -0x1, R8, P0, P1 ;  /* 0xffffffff0b077810 */ /* 0x000fe200007e2408 */
[----:B-1----:R-:W-:-:S05]  /*1f10*/  IMAD.WIDE R2, R0, 0x10, R4 ;  /* 0x0000001000027825 */ /* 0x002fca00078e0204 */
[----:B------:R-:W-:Y:S04]  /*1f20*/  STG.E desc[UR4][R2.64], R0 ;  /* 0x0000000002007986 */ /* 0x000fe8000c101904 */
[----:B------:R-:W-:Y:S01]  /*1f30*/  STG.E.64 desc[UR4][R2.64+0x8], R6 ;  /* 0x0000080602007986 */ /* 0x000fe2000c101b04 */
[----:B------:R-:W-:Y:S05]  /*1f40*/  EXIT ;  /* 0x000000000000794d */ /* 0x000fea0003800000 */
.L_x_25:
[----:B------:R-:W0:Y:S01]  /*1f50*/  LDC.64 R4, c[0x0][0x3b8] ;  /* 0x0000ee00ff047b82 */ /* 0x000e220000000a00 */
[----:B------:R-:W-:-:S07]  /*1f60*/  MOV R7, 0xffffffff ;  /* 0xffffffff00077802 */ /* 0x000fce0000000f00 */
[----:B------:R-:W1:Y:S01]  /*1f70*/  LDC.64 R2, c[0x0][0x3c8] ;  /* 0x0000f200ff027b82 */ /* 0x000e620000000a00 */
[----:B0-----:R-:W-:-:S05]  /*1f80*/  IMAD.WIDE R4, R0, 0x10, R4 ;  /* 0x0000001000047825 */ /* 0x001fca00078e0204 */
[----:B------:R-:W-:Y:S04]  /*1f90*/  STG.E desc[UR4][R4.64], R7 ;  /* 0x0000000704007986 */ /* 0x000fe8000c101904 */
[----:B-1----:R-:W-:Y:S01]  /*1fa0*/  STG.E.64 desc[UR4][R4.64+0x8], R2 ;  /* 0x0000080204007986 */ /* 0x002fe2000c101b04 */
[----:B------:R-:W-:Y:S05]  /*1fb0*/  EXIT ;  /* 0x000000000000794d */ /* 0x000fea0003800000 */
.L_x_26:
        /* <DEDUP_REMOVED lines=12> */
.L_x_28:


//--------------------- .nv.shared.reserved.0     --------------------------
	.section	.nv.shared.reserved.0,"aw",@nobits
	.weak		__nv_reservedSMEM_offset_0_alias
	.size		__nv_reservedSMEM_offset_0_alias, 0, 64
	.other		__nv_reservedSMEM_offset_0_alias,@"STO_CUDA_RESERVED_SHARED STV_DEFAULT"
__nv_reservedSMEM_offset_0_alias:
	.zero		0
	.zero		64


//--------------------- .nv.constant0._Z29findMSTEdgeReplacementsKernelPKiiS0_S0_S0_PKbS0_S0_S0_P15ReplacementInfoix --------------------------
	.section	.nv.constant0._Z29findMSTEdgeReplacementsKernelPKiiS0_S0_S0_PKbS0_S0_S0_P15ReplacementInfoix,"a",@progbits
	.sectionflags	@""
	.align	4
.nv.constant0._Z29findMSTEdgeReplacementsKernelPKiiS0_S0_S0_PKbS0_S0_S0_P15ReplacementInfoix:
	.zero		992


//--------------------- .nv.constant0._Z31computeMSTEdgeReplacementKernelPKiS0_S0_PKbS0_S0_S0_P15ReplacementInfoix --------------------------
	.section	.nv.constant0._Z31computeMSTEdgeReplacementKernelPKiS0_S0_PKbS0_S0_S0_P15ReplacementInfoix,"a",@progbits
	.sectionflags	@""
	.align	4
.nv.constant0._Z31computeMSTEdgeReplacementKernelPKiS0_S0_PKbS0_S0_S0_P15ReplacementInfoix:
	.zero		976


//--------------------- SYMBOLS --------------------------

	.type		.nv.reservedSmem.offset0,@object
	.size		.nv.reservedSmem.offset0,0x4
